// auto-generated by cutlass_sweep.gemm — config: {"arch": "sm_100", "cluster_m": 4, "cluster_n": 1, "dtype": "mxfp4", "dtype_b": "mxfp4", "layout": "nt", "stages": 0, "tile_k": 256, "tile_m": 256, "tile_n": 64}
#include "cutlass/cutlass.h"
#include "cutlass/gemm/collective/collective_builder.hpp"
#include "cutlass/gemm/device/gemm_universal_adapter.h"
#include "cutlass/gemm/kernel/gemm_universal.hpp"
#include "cutlass/epilogue/collective/collective_builder.hpp"

using ElemA = cutlass::mx_float4_t<cutlass::float_e2m1_t>;
using ElemB = cutlass::mx_float4_t<cutlass::float_e2m1_t>;
using ElemCD = cutlass::bfloat16_t;
using Acc  = float;
using TileShape    = cute::Shape<cute::_256, cute::_64, cute::_256>;
using ClusterShape = cute::Shape<cute::_4, cute::_1, cute::_1>;

using CollectiveEpilogue = typename cutlass::epilogue::collective::CollectiveBuilder<
    cutlass::arch::Sm100, cutlass::arch::OpClassTensorOp,
    TileShape, ClusterShape,
    cutlass::epilogue::collective::EpilogueTileAuto,
    Acc, Acc,
    ElemCD, cutlass::layout::RowMajor, 128 / cutlass::sizeof_bits<ElemCD>::value,
    ElemCD, cutlass::layout::RowMajor, 128 / cutlass::sizeof_bits<ElemCD>::value,
    cutlass::epilogue::collective::EpilogueScheduleAuto
  >::CollectiveOp;

using CollectiveMainloop = typename cutlass::gemm::collective::CollectiveBuilder<
    cutlass::arch::Sm100, cutlass::arch::OpClassBlockScaledTensorOp,
    ElemA, cutlass::layout::RowMajor, 32,
    ElemB, cutlass::layout::ColumnMajor, 32,
    Acc,
    TileShape, ClusterShape,
    cutlass::gemm::collective::StageCountAutoCarveout<static_cast<int>(sizeof(typename CollectiveEpilogue::SharedStorage))>,
    cutlass::gemm::collective::KernelScheduleAuto
  >::CollectiveOp;

using GemmKernel = cutlass::gemm::kernel::GemmUniversal<
    cute::Shape<int,int,int,int>,
    CollectiveMainloop,
    CollectiveEpilogue
>;
using Gemm = cutlass::gemm::device::GemmUniversalAdapter<GemmKernel>;

// Force the device kernel symbol into the cubin without needing a host main.
auto* _anchor = &cutlass::device_kernel<GemmKernel>;


// ===== COMPILED SASS (sm_100a) =====

	.target	sm_100a

	.elftype	@"ET_EXEC"


//--------------------- .note.nv.tkinfo           --------------------------
	.section	.note.nv.tkinfo,"",@"SHT_NOTE"
	.sectionflags	@"SHF_NOTE_NV_TKINFO"
	.tkinfo
        /*0018*/ 	.word	0x00000002
        /*0030*/ 	.string	""
        /*0030*/ 	.string	"ptxas"
        /*0030*/ 	.string	"Cuda compilation tools, release 13.0, V13.0.88"
        /*0030*/ 	.string	"Build cuda_13.0.r13.0/compiler.36424714_0"
        /*0030*/ 	.string	"-arch sm_100a -m 64 "



//--------------------- .note.nv.cuinfo           --------------------------
	.section	.note.nv.cuinfo,"",@"SHT_NOTE"
	.sectionflags	@"SHF_NOTE_NV_CUINFO"
        /*0018*/ 	.short	0x0002
        /*001a*/ 	.short	0x0064
        /*001c*/ 	.short	0x0082
	.zero		2


//--------------------- .nv.info                  --------------------------
	.section	.nv.info,"",@"SHT_CUDA_INFO"
	.align	4


	//----- nvinfo : EIATTR_REGCOUNT
	.align		4
        /*0000*/ 	.byte	0x04, 0x2f
        /*0002*/ 	.short	(.L_19 - .L_18)
	.align		4
.L_18:
        /*0004*/ 	.word	index@(_ZN7cutlass13device_kernelINS_4gemm6kernel13GemmUniversalIN4cute5tupleIJiiiiEEENS1_10collective13CollectiveMmaINS1_46MainloopSm100TmaUmmaWarpSpecializedBlockScaledILi9ELi2ELi2ENS5_IJNS4_1CILi4EEENSA_ILi1EEESC_EEEEENS5_IJNSA_ILi256EEENSA_ILi64EEESF_EEENS5_IJNS_12float_e2m1_tENS_13float_ue8m0_tEEEENS5_IJNS5_IJlSC_lEEENS4_6LayoutINS5_IJNS5_IJNS5_IJNSA_ILi32EEESB_EEEiEEESP_NS5_IJSC_iEEEEEENS5_IJNS5_IJNS5_IJNSA_ILi16EEESB_EEEiEEENS5_IJNS5_IJNSA_ILi0EEESC_EEENSA_ILi512EEEEEENS5_IJSV_iEEEEEEEEEEESK_S12_NS4_8TiledMMAINS4_8MMA_AtomIJNS4_23SM100_MMA_MXF4_2x1SM_SSISI_SI_fSJ_Li256ELi64ELi32ELNS4_4UMMA5MajorE0ELS17_0ELNS16_7ScaleInE0ELS18_0EEEEEENSM_INS5_IJSC_SC_SC_EEENS5_IJSV_SV_SV_EEEEENS5_IJNS4_10UnderscoreES1E_S1E_EEEEENS5_IJNS4_18SM100_TMA_2SM_LOADES1H_EEENS5_IJNS4_14ComposedLayoutINS4_7SwizzleILi3ELi4ELi3EEENS4_18smem_ptr_flag_bitsILi4EEENSM_INS5_IJNSA_ILi8EEESF_EEENS5_IJSF_SC_EEEEEEENSM_INS5_IJNS5_IJNS5_IJSO_SC_EEENS5_IJSN_NSA_ILi2EEEEEEEEESC_NS5_IJS1U_S1U_EEEEEENS5_IJNS5_IJNS5_IJST_SX_EEESW_EEESV_NS5_IJS1U_SX_EEEEEEEEEEEvNS4_8identityENS5_IJNS4_28SM100_TMA_2SM_LOAD_MULTICASTES26_EEES24_vS25_EENS_8epilogue10collective18CollectiveEpilogueINS29_23Sm100TmaWarpSpecializedILi3ELi2ELi32ELb1ELb0EEEJNS5_IJNSA_ILi128EEESG_SF_EEENS5_IJNSM_IS2E_SC_EENSM_ISN_SC_EEEEENS_10bfloat16_tESL_S2J_SL_NS29_6fusion15FusionCallbacksIS2D_NS2K_17LinearCombinationIS2J_fS2J_fLNS_15FloatRoundStyleE2EEES2F_S2I_JEEENS4_5SM1004TMEM4LOAD26SM100_TMEM_LOAD_32dp32b32xENS4_13SM90_TMA_LOADENS1J_INS1K_ILi2ELi4ELi3EEENS1M_ILi16EEENSM_INS5_IJS1O_SN_EEENS5_IJSN_SC_EEEEEEENS4_39AutoVectorizingCopyWithAssumedAlignmentILi128EEENS4_14SM90_TMA_STOREES30_S32_S32_EEEvvEEEEvNT_6ParamsE)
        /*0008*/ 	.word	0x0000007a


	//----- nvinfo : EIATTR_FRAME_SIZE
	.align		4
.L_19:
        /*000c*/ 	.byte	0x04, 0x11
        /*000e*/ 	.short	(.L_21 - .L_20)
	.align		4
.L_20:
        /*0010*/ 	.word	index@($__internal_2_$__cuda_sm10x_tcgen05_guardrail_trap_unallocated_columns_being_dealloced)
        /*0014*/ 	.word	0x00000000


	//----- nvinfo : EIATTR_FRAME_SIZE
	.align		4
.L_21:
        /*0018*/ 	.byte	0x04, 0x11
        /*001a*/ 	.short	(.L_23 - .L_22)
	.align		4
.L_22:
        /*001c*/ 	.word	index@($__internal_1_$__cuda_sm10x_tcgen05_guardrail_trap_phase_invalid_during_alloc)
        /*0020*/ 	.word	0x00000000


	//----- nvinfo : EIATTR_FRAME_SIZE
	.align		4
.L_23:
        /*0024*/ 	.byte	0x04, 0x11
        /*0026*/ 	.short	(.L_25 - .L_24)
	.align		4
.L_24:
        /*0028*/ 	.word	index@($__internal_0_$__cuda_sm10x_tcgen05_guardrail_trap_col_being_dealloced_not_returned_by_alloc)
        /*002c*/ 	.word	0x00000000


	//----- nvinfo : EIATTR_FRAME_SIZE
	.align		4
.L_25:
        /*0030*/ 	.byte	0x04, 0x11
        /*0032*/ 	.short	(.L_27 - .L_26)
	.align		4
.L_26:
        /*0034*/ 	.word	index@(_ZN7cutlass13device_kernelINS_4gemm6kernel13GemmUniversalIN4cute5tupleIJiiiiEEENS1_10collective13CollectiveMmaINS1_46MainloopSm100TmaUmmaWarpSpecializedBlockScaledILi9ELi2ELi2ENS5_IJNS4_1CILi4EEENSA_ILi1EEESC_EEEEENS5_IJNSA_ILi256EEENSA_ILi64EEESF_EEENS5_IJNS_12float_e2m1_tENS_13float_ue8m0_tEEEENS5_IJNS5_IJlSC_lEEENS4_6LayoutINS5_IJNS5_IJNS5_IJNSA_ILi32EEESB_EEEiEEESP_NS5_IJSC_iEEEEEENS5_IJNS5_IJNS5_IJNSA_ILi16EEESB_EEEiEEENS5_IJNS5_IJNSA_ILi0EEESC_EEENSA_ILi512EEEEEENS5_IJSV_iEEEEEEEEEEESK_S12_NS4_8TiledMMAINS4_8MMA_AtomIJNS4_23SM100_MMA_MXF4_2x1SM_SSISI_SI_fSJ_Li256ELi64ELi32ELNS4_4UMMA5MajorE0ELS17_0ELNS16_7ScaleInE0ELS18_0EEEEEENSM_INS5_IJSC_SC_SC_EEENS5_IJSV_SV_SV_EEEEENS5_IJNS4_10UnderscoreES1E_S1E_EEEEENS5_IJNS4_18SM100_TMA_2SM_LOADES1H_EEENS5_IJNS4_14ComposedLayoutINS4_7SwizzleILi3ELi4ELi3EEENS4_18smem_ptr_flag_bitsILi4EEENSM_INS5_IJNSA_ILi8EEESF_EEENS5_IJSF_SC_EEEEEEENSM_INS5_IJNS5_IJNS5_IJSO_SC_EEENS5_IJSN_NSA_ILi2EEEEEEEEESC_NS5_IJS1U_S1U_EEEEEENS5_IJNS5_IJNS5_IJST_SX_EEESW_EEESV_NS5_IJS1U_SX_EEEEEEEEEEEvNS4_8identityENS5_IJNS4_28SM100_TMA_2SM_LOAD_MULTICASTES26_EEES24_vS25_EENS_8epilogue10collective18CollectiveEpilogueINS29_23Sm100TmaWarpSpecializedILi3ELi2ELi32ELb1ELb0EEEJNS5_IJNSA_ILi128EEESG_SF_EEENS5_IJNSM_IS2E_SC_EENSM_ISN_SC_EEEEENS_10bfloat16_tESL_S2J_SL_NS29_6fusion15FusionCallbacksIS2D_NS2K_17LinearCombinationIS2J_fS2J_fLNS_15FloatRoundStyleE2EEES2F_S2I_JEEENS4_5SM1004TMEM4LOAD26SM100_TMEM_LOAD_32dp32b32xENS4_13SM90_TMA_LOADENS1J_INS1K_ILi2ELi4ELi3EEENS1M_ILi16EEENSM_INS5_IJS1O_SN_EEENS5_IJSN_SC_EEEEEEENS4_39AutoVectorizingCopyWithAssumedAlignmentILi128EEENS4_14SM90_TMA_STOREES30_S32_S32_EEEvvEEEEvNT_6ParamsE)
        /*0038*/ 	.word	0x00000000


	//----- nvinfo : EIATTR_MIN_STACK_SIZE
	.align		4
.L_27:
        /*003c*/ 	.byte	0x04, 0x12
        /*003e*/ 	.short	(.L_29 - .L_28)
	.align		4
.L_28:
        /*0040*/ 	.word	index@(_ZN7cutlass13device_kernelINS_4gemm6kernel13GemmUniversalIN4cute5tupleIJiiiiEEENS1_10collective13CollectiveMmaINS1_46MainloopSm100TmaUmmaWarpSpecializedBlockScaledILi9ELi2ELi2ENS5_IJNS4_1CILi4EEENSA_ILi1EEESC_EEEEENS5_IJNSA_ILi256EEENSA_ILi64EEESF_EEENS5_IJNS_12float_e2m1_tENS_13float_ue8m0_tEEEENS5_IJNS5_IJlSC_lEEENS4_6LayoutINS5_IJNS5_IJNS5_IJNSA_ILi32EEESB_EEEiEEESP_NS5_IJSC_iEEEEEENS5_IJNS5_IJNS5_IJNSA_ILi16EEESB_EEEiEEENS5_IJNS5_IJNSA_ILi0EEESC_EEENSA_ILi512EEEEEENS5_IJSV_iEEEEEEEEEEESK_S12_NS4_8TiledMMAINS4_8MMA_AtomIJNS4_23SM100_MMA_MXF4_2x1SM_SSISI_SI_fSJ_Li256ELi64ELi32ELNS4_4UMMA5MajorE0ELS17_0ELNS16_7ScaleInE0ELS18_0EEEEEENSM_INS5_IJSC_SC_SC_EEENS5_IJSV_SV_SV_EEEEENS5_IJNS4_10UnderscoreES1E_S1E_EEEEENS5_IJNS4_18SM100_TMA_2SM_LOADES1H_EEENS5_IJNS4_14ComposedLayoutINS4_7SwizzleILi3ELi4ELi3EEENS4_18smem_ptr_flag_bitsILi4EEENSM_INS5_IJNSA_ILi8EEESF_EEENS5_IJSF_SC_EEEEEEENSM_INS5_IJNS5_IJNS5_IJSO_SC_EEENS5_IJSN_NSA_ILi2EEEEEEEEESC_NS5_IJS1U_S1U_EEEEEENS5_IJNS5_IJNS5_IJST_SX_EEESW_EEESV_NS5_IJS1U_SX_EEEEEEEEEEEvNS4_8identityENS5_IJNS4_28SM100_TMA_2SM_LOAD_MULTICASTES26_EEES24_vS25_EENS_8epilogue10collective18CollectiveEpilogueINS29_23Sm100TmaWarpSpecializedILi3ELi2ELi32ELb1ELb0EEEJNS5_IJNSA_ILi128EEESG_SF_EEENS5_IJNSM_IS2E_SC_EENSM_ISN_SC_EEEEENS_10bfloat16_tESL_S2J_SL_NS29_6fusion15FusionCallbacksIS2D_NS2K_17LinearCombinationIS2J_fS2J_fLNS_15FloatRoundStyleE2EEES2F_S2I_JEEENS4_5SM1004TMEM4LOAD26SM100_TMEM_LOAD_32dp32b32xENS4_13SM90_TMA_LOADENS1J_INS1K_ILi2ELi4ELi3EEENS1M_ILi16EEENSM_INS5_IJS1O_SN_EEENS5_IJSN_SC_EEEEEEENS4_39AutoVectorizingCopyWithAssumedAlignmentILi128EEENS4_14SM90_TMA_STOREES30_S32_S32_EEEvvEEEEvNT_6ParamsE)
        /*0044*/ 	.word	0x00000000
.L_29:


//--------------------- .nv.compat                --------------------------
	.section	.nv.compat,"",@"SHT_CUDA_COMPAT_INFO"
	.align	4
        /*0000*/ 	.byte	0x02, 0x09, 0x01, 0x00, 0x02, 0x02, 0x02, 0x00, 0x02, 0x05, 0x05, 0x00, 0x03, 0x07, 0x01, 0x01
        /*0010*/ 	.byte	0x02, 0x03, 0x01, 0x00, 0x02, 0x06, 0x01, 0x00, 0x04, 0x0b, 0x08, 0x00, 0x09, 0x00, 0x00, 0x00
        /*0020*/ 	.byte	0x00, 0x00, 0x00, 0x00


//--------------------- .nv.info._ZN7cutlass13device_kernelINS_4gemm6kernel13GemmUniversalIN4cute5tupleIJiiiiEEENS1_10collective13CollectiveMmaINS1_46MainloopSm100TmaUmmaWarpSpecializedBlockScaledILi9ELi2ELi2ENS5_IJNS4_1CILi4EEENSA_ILi1EEESC_EEEEENS5_IJNSA_ILi256EEENSA_ILi64EEESF_EEENS5_IJNS_12float_e2m1_tENS_13float_ue8m0_tEEEENS5_IJNS5_IJlSC_lEEENS4_6LayoutINS5_IJNS5_IJNS5_IJNSA_ILi32EEESB_EEEiEEESP_NS5_IJSC_iEEEEEENS5_IJNS5_IJNS5_IJNSA_ILi16EEESB_EEEiEEENS5_IJNS5_IJNSA_ILi0EEESC_EEENSA_ILi512EEEEEENS5_IJSV_iEEEEEEEEEEESK_S12_NS4_8TiledMMAINS4_8MMA_AtomIJNS4_23SM100_MMA_MXF4_2x1SM_SSISI_SI_fSJ_Li256ELi64ELi32ELNS4_4UMMA5MajorE0ELS17_0ELNS16_7ScaleInE0ELS18_0EEEEEENSM_INS5_IJSC_SC_SC_EEENS5_IJSV_SV_SV_EEEEENS5_IJNS4_10UnderscoreES1E_S1E_EEEEENS5_IJNS4_18SM100_TMA_2SM_LOADES1H_EEENS5_IJNS4_14ComposedLayoutINS4_7SwizzleILi3ELi4ELi3EEENS4_18smem_ptr_flag_bitsILi4EEENSM_INS5_IJNSA_ILi8EEESF_EEENS5_IJSF_SC_EEEEEEENSM_INS5_IJNS5_IJNS5_IJSO_SC_EEENS5_IJSN_NSA_ILi2EEEEEEEEESC_NS5_IJS1U_S1U_EEEEEENS5_IJNS5_IJNS5_IJST_SX_EEESW_EEESV_NS5_IJS1U_SX_EEEEEEEEEEEvNS4_8identityENS5_IJNS4_28SM100_TMA_2SM_LOAD_MULTICASTES26_EEES24_vS25_EENS_8epilogue10collective18CollectiveEpilogueINS29_23Sm100TmaWarpSpecializedILi3ELi2ELi32ELb1ELb0EEEJNS5_IJNSA_ILi128EEESG_SF_EEENS5_IJNSM_IS2E_SC_EENSM_ISN_SC_EEEEENS_10bfloat16_tESL_S2J_SL_NS29_6fusion15FusionCallbacksIS2D_NS2K_17LinearCombinationIS2J_fS2J_fLNS_15FloatRoundStyleE2EEES2F_S2I_JEEENS4_5SM1004TMEM4LOAD26SM100_TMEM_LOAD_32dp32b32xENS4_13SM90_TMA_LOADENS1J_INS1K_ILi2ELi4ELi3EEENS1M_ILi16EEENSM_INS5_IJS1O_SN_EEENS5_IJSN_SC_EEEEEEENS4_39AutoVectorizingCopyWithAssumedAlignmentILi128EEENS4_14SM90_TMA_STOREES30_S32_S32_EEEvvEEEEvNT_6ParamsE --------------------------
	.section	.nv.info._ZN7cutlass13device_kernelINS_4gemm6kernel13GemmUniversalIN4cute5tupleIJiiiiEEENS1_10collective13CollectiveMmaINS1_46MainloopSm100TmaUmmaWarpSpecializedBlockScaledILi9ELi2ELi2ENS5_IJNS4_1CILi4EEENSA_ILi1EEESC_EEEEENS5_IJNSA_ILi256EEENSA_ILi64EEESF_EEENS5_IJNS_12float_e2m1_tENS_13float_ue8m0_tEEEENS5_IJNS5_IJlSC_lEEENS4_6LayoutINS5_IJNS5_IJNS5_IJNSA_ILi32EEESB_EEEiEEESP_NS5_IJSC_iEEEEEENS5_IJNS5_IJNS5_IJNSA_ILi16EEESB_EEEiEEENS5_IJNS5_IJNSA_ILi0EEESC_EEENSA_ILi512EEEEEENS5_IJSV_iEEEEEEEEEEESK_S12_NS4_8TiledMMAINS4_8MMA_AtomIJNS4_23SM100_MMA_MXF4_2x1SM_SSISI_SI_fSJ_Li256ELi64ELi32ELNS4_4UMMA5MajorE0ELS17_0ELNS16_7ScaleInE0ELS18_0EEEEEENSM_INS5_IJSC_SC_SC_EEENS5_IJSV_SV_SV_EEEEENS5_IJNS4_10UnderscoreES1E_S1E_EEEEENS5_IJNS4_18SM100_TMA_2SM_LOADES1H_EEENS5_IJNS4_14ComposedLayoutINS4_7SwizzleILi3ELi4ELi3EEENS4_18smem_ptr_flag_bitsILi4EEENSM_INS5_IJNSA_ILi8EEESF_EEENS5_IJSF_SC_EEEEEEENSM_INS5_IJNS5_IJNS5_IJSO_SC_EEENS5_IJSN_NSA_ILi2EEEEEEEEESC_NS5_IJS1U_S1U_EEEEEENS5_IJNS5_IJNS5_IJST_SX_EEESW_EEESV_NS5_IJS1U_SX_EEEEEEEEEEEvNS4_8identityENS5_IJNS4_28SM100_TMA_2SM_LOAD_MULTICASTES26_EEES24_vS25_EENS_8epilogue10collective18CollectiveEpilogueINS29_23Sm100TmaWarpSpecializedILi3ELi2ELi32ELb1ELb0EEEJNS5_IJNSA_ILi128EEESG_SF_EEENS5_IJNSM_IS2E_SC_EENSM_ISN_SC_EEEEENS_10bfloat16_tESL_S2J_SL_NS29_6fusion15FusionCallbacksIS2D_NS2K_17LinearCombinationIS2J_fS2J_fLNS_15FloatRoundStyleE2EEES2F_S2I_JEEENS4_5SM1004TMEM4LOAD26SM100_TMEM_LOAD_32dp32b32xENS4_13SM90_TMA_LOADENS1J_INS1K_ILi2ELi4ELi3EEENS1M_ILi16EEENSM_INS5_IJS1O_SN_EEENS5_IJSN_SC_EEEEEEENS4_39AutoVectorizingCopyWithAssumedAlignmentILi128EEENS4_14SM90_TMA_STOREES30_S32_S32_EEEvvEEEEvNT_6ParamsE,"",@"SHT_CUDA_INFO"
	.sectionflags	@""
	.align	4


	//----- nvinfo : EIATTR_CUDA_API_VERSION
	.align		4
        /*0000*/ 	.byte	0x04, 0x37
        /*0002*/ 	.short	(.L_31 - .L_30)
.L_30:
        /*0004*/ 	.word	0x00000082


	//----- nvinfo : EIATTR_KPARAM_INFO
	.align		4
.L_31:
        /*0008*/ 	.byte	0x04, 0x17
        /*000a*/ 	.short	(.L_33 - .L_32)
.L_32:
        /*000c*/ 	.word	0x00000000
        /*0010*/ 	.short	0x0000
        /*0012*/ 	.short	0x0000
        /*0014*/ 	.byte	0x00, 0xf0, 0x01, 0x30


	//----- nvinfo : EIATTR_AT_ENTRY_FRAGMENTS
	.align		4
.L_33:
        /*0018*/ 	.byte	0x04, 0x4f
        /*001a*/ 	.short	(.L_35 - .L_34)


	//   ....[0]....
.L_34:
        /*001c*/ 	.word	0x00000007


	//----- nvinfo : EIATTR_RESERVED_SMEM_USED
	.align		4
.L_35:
        /*0020*/ 	.byte	0x01, 0x41
	.zero		2


	//----- nvinfo : EIATTR_SPARSE_MMA_MASK
	.align		4
        /*0024*/ 	.byte	0x03, 0x50
        /*0026*/ 	.short	0x0000


	//----- nvinfo : EIATTR_TCGEN05_2CTA_USED
	.align		4
        /*0028*/ 	.byte	0x01, 0x52
	.zero		2


	//----- nvinfo : EIATTR_MAXREG_COUNT
	.align		4
        /*002c*/ 	.byte	0x03, 0x1b
        /*002e*/ 	.short	0x00ff


	//----- nvinfo : EIATTR_NUM_BARRIERS
	.align		4
        /*0030*/ 	.byte	0x02, 0x4c
        /*0032*/ 	.byte	0x07
	.zero		1


	//----- nvinfo : EIATTR_EXTERNS
	.align		4
        /*0034*/ 	.byte	0x04, 0x0f
        /*0036*/ 	.short	(.L_37 - .L_36)


	//   ....[0]....
	.align		4
.L_36:
        /*0038*/ 	.word	index@(__assertfail)


	//----- nvinfo : EIATTR_MERCURY_ISA_VERSION
	.align		4
.L_37:
        /*003c*/ 	.byte	0x03, 0x5f
        /*003e*/ 	.short	0x0101


	//----- nvinfo : EIATTR_INT_WARP_WIDE_INSTR_OFFSETS
	.align		4
        /*0040*/ 	.byte	0x04, 0x31
        /*0042*/ 	.short	(.L_39 - .L_38)


	//   ....[0]....
.L_38:
        /*0044*/ 	.word	0x00000e40


	//   ....[1]....
        /*0048*/ 	.word	0x00000ee0


	//   ....[2]....
        /*004c*/ 	.word	0x000051b0


	//   ....[3]....
        /*0050*/ 	.word	0x000051d0


	//   ....[4]....
        /*0054*/ 	.word	0x00005200


	//   ....[5]....
        /*0058*/ 	.word	0x00005d70


	//   ....[6]....
        /*005c*/ 	.word	0x00005e90


	//   ....[7]....
        /*0060*/ 	.word	0x00005fe0


	//   ....[8]....
        /*0064*/ 	.word	0x00006100


	//----- nvinfo : EIATTR_COOP_GROUP_MASK_REGIDS
	.align		4
.L_39:
        /*0068*/ 	.byte	0x04, 0x29
        /*006a*/ 	.short	(.L_41 - .L_40)


	//   ....[0]....
.L_40:
        /*006c*/ 	.word	0xffffffff


	//   ....[1]....
        /*0070*/ 	.word	0xffffffff


	//   ....[2]....
        /*0074*/ 	.word	0xffffffff


	//   ....[3]....
        /*0078*/ 	.word	0xffffffff


	//   ....[4]....
        /*007c*/ 	.word	0xffffffff


	//   ....[5]....
        /*0080*/ 	.word	0xffffffff


	//   ....[6]....
        /*0084*/ 	.word	0xffffffff


	//   ....[7]....
        /*0088*/ 	.word	0xffffffff


	//   ....[8]....
        /*008c*/ 	.word	0xffffffff


	//   ....[9]....
        /*0090*/ 	.word	0xffffffff


	//   ....[10]....
        /*0094*/ 	.word	0xffffffff


	//   ....[11]....
        /*0098*/ 	.word	0xffffffff


	//   ....[12]....
        /*009c*/ 	.word	0xffffffff


	//   ....[13]....
        /*00a0*/ 	.word	0xffffffff


	//----- nvinfo : EIATTR_COOP_GROUP_INSTR_OFFSETS
	.align		4
.L_41:
        /*00a4*/ 	.byte	0x04, 0x28
        /*00a6*/ 	.short	(.L_43 - .L_42)


	//   ....[0]....
.L_42:
        /*00a8*/ 	.word	0x000000b0


	//   ....[1]....
        /*00ac*/ 	.word	0x00000580


	//   ....[2]....
        /*00b0*/ 	.word	0x00000810


	//   ....[3]....
        /*00b4*/ 	.word	0x00000980


	//   ....[4]....
        /*00b8*/ 	.word	0x00000a70


	//   ....[5]....
        /*00bc*/ 	.word	0x00000bd0


	//   ....[6]....
        /*00c0*/ 	.word	0x00000d20


	//   ....[7]....
        /*00c4*/ 	.word	0x00000f60


	//   ....[8]....
        /*00c8*/ 	.word	0x00002640


	//   ....[9]....
        /*00cc*/ 	.word	0x000037d0


	//   ....[10]....
        /*00d0*/ 	.word	0x00003ca0


	//   ....[11]....
        /*00d4*/ 	.word	0x00003cd0


	//   ....[12]....
        /*00d8*/ 	.word	0x000050b0


	//   ....[13]....
        /*00dc*/ 	.word	0x000052c0


	//----- nvinfo : EIATTR_VRC_CTA_INIT_COUNT
	.align		4
.L_43:
        /*00e0*/ 	.byte	0x02, 0x4a
        /*00e2*/ 	.byte	0x80
	.zero		1


	//----- nvinfo : EIATTR_SYSCALL_OFFSETS
	.align		4
        /*00e4*/ 	.byte	0x04, 0x46
        /*00e6*/ 	.short	(.L_45 - .L_44)


	//   ....[0]....
.L_44:
        /*00e8*/ 	.word	0x00006e00


	//   ....[1]....
        /*00ec*/ 	.word	0x00006ef0


	//   ....[2]....
        /*00f0*/ 	.word	0x00007790


	//   ....[3]....
        /*00f4*/ 	.word	0x00008460


	//----- nvinfo : EIATTR_MBARRIER_INSTR_OFFSETS
	.align		4
.L_45:
        /*00f8*/ 	.byte	0x04, 0x39
        /*00fa*/ 	.short	(.L_47 - .L_46)


	//   ....[0]....
.L_46:
        /*00fc*/ 	.word	0x000006d0
        /*0100*/ 	.word	0x000000ff
        /*0104*/ 	.word	0x00000000
        /*0108*/ 	.short	0x0100
        /*010a*/ 	.byte	0x04
	.zero		1


	//   ....[1]....
        /*010c*/ 	.word	0x000006e0
        /*0110*/ 	.word	0x000000ff
        /*0114*/ 	.word	0x00000048
        /*0118*/ 	.short	0x0100
        /*011a*/ 	.byte	0x04
	.zero		1


	//   ....[2]....
        /*011c*/ 	.word	0x000006f0
        /*0120*/ 	.word	0x000000ff
        /*0124*/ 	.word	0x00000008
        /*0128*/ 	.short	0x0100
        /*012a*/ 	.byte	0x04
	.zero		1


	//   ....[3]....
        /*012c*/ 	.word	0x00000700
        /*0130*/ 	.word	0x000000ff
        /*0134*/ 	.word	0x00000050
        /*0138*/ 	.short	0x0100
        /*013a*/ 	.byte	0x04
	.zero		1


	//   ....[4]....
        /*013c*/ 	.word	0x00000710
        /*0140*/ 	.word	0x000000ff
        /*0144*/ 	.word	0x00000010
        /*0148*/ 	.short	0x0100
        /*014a*/ 	.byte	0x04
	.zero		1


	//   ....[5]....
        /*014c*/ 	.word	0x00000720
        /*0150*/ 	.word	0x000000ff
        /*0154*/ 	.word	0x00000058
        /*0158*/ 	.short	0x0100
        /*015a*/ 	.byte	0x04
	.zero		1


	//   ....[6]....
        /*015c*/ 	.word	0x00000730
        /*0160*/ 	.word	0x000000ff
        /*0164*/ 	.word	0x00000018
        /*0168*/ 	.short	0x0100
        /*016a*/ 	.byte	0x04
	.zero		1


	//   ....[7]....
        /*016c*/ 	.word	0x00000740
        /*0170*/ 	.word	0x000000ff
        /*0174*/ 	.word	0x00000060
        /*0178*/ 	.short	0x0100
        /*017a*/ 	.byte	0x04
	.zero		1


	//   ....[8]....
        /*017c*/ 	.word	0x00000750
        /*0180*/ 	.word	0x000000ff
        /*0184*/ 	.word	0x00000020
        /*0188*/ 	.short	0x0100
        /*018a*/ 	.byte	0x04
	.zero		1


	//   ....[9]....
        /*018c*/ 	.word	0x00000760
        /*0190*/ 	.word	0x000000ff
        /*0194*/ 	.word	0x00000068
        /*0198*/ 	.short	0x0100
        /*019a*/ 	.byte	0x04
	.zero		1


	//   ....[10]....
        /*019c*/ 	.word	0x00000770
        /*01a0*/ 	.word	0x000000ff
        /*01a4*/ 	.word	0x00000028
        /*01a8*/ 	.short	0x0100
        /*01aa*/ 	.byte	0x04
	.zero		1


	//   ....[11]....
        /*01ac*/ 	.word	0x00000780
        /*01b0*/ 	.word	0x000000ff
        /*01b4*/ 	.word	0x00000070
        /*01b8*/ 	.short	0x0100
        /*01ba*/ 	.byte	0x04
	.zero		1


	//   ....[12]....
        /*01bc*/ 	.word	0x00000790
        /*01c0*/ 	.word	0x000000ff
        /*01c4*/ 	.word	0x00000030
        /*01c8*/ 	.short	0x0100
        /*01ca*/ 	.byte	0x04
	.zero		1


	//   ....[13]....
        /*01cc*/ 	.word	0x000007a0
        /*01d0*/ 	.word	0x000000ff
        /*01d4*/ 	.word	0x00000078
        /*01d8*/ 	.short	0x0100
        /*01da*/ 	.byte	0x04
	.zero		1


	//   ....[14]....
        /*01dc*/ 	.word	0x000007b0
        /*01e0*/ 	.word	0x000000ff
        /*01e4*/ 	.word	0x00000038
        /*01e8*/ 	.short	0x0100
        /*01ea*/ 	.byte	0x04
	.zero		1


	//   ....[15]....
        /*01ec*/ 	.word	0x000007c0
        /*01f0*/ 	.word	0x000000ff
        /*01f4*/ 	.word	0x00000080
        /*01f8*/ 	.short	0x0100
        /*01fa*/ 	.byte	0x04
	.zero		1


	//   ....[16]....
        /*01fc*/ 	.word	0x000007d0
        /*0200*/ 	.word	0x000000ff
        /*0204*/ 	.word	0x00000040
        /*0208*/ 	.short	0x0100
        /*020a*/ 	.byte	0x04
	.zero		1


	//   ....[17]....
        /*020c*/ 	.word	0x000007e0
        /*0210*/ 	.word	0x000000ff
        /*0214*/ 	.word	0x00000088
        /*0218*/ 	.short	0x0100
        /*021a*/ 	.byte	0x04
	.zero		1


	//   ....[18]....
        /*021c*/ 	.word	0x00000910
        /*0220*/ 	.word	0x000000ff
        /*0224*/ 	.word	0x00000090
        /*0228*/ 	.short	0x0100
        /*022a*/ 	.byte	0x04
	.zero		1


	//   ....[19]....
        /*022c*/ 	.word	0x00000920
        /*0230*/ 	.word	0x000000ff
        /*0234*/ 	.word	0x000000a8
        /*0238*/ 	.short	0x0100
        /*023a*/ 	.byte	0x04
	.zero		1


	//   ....[20]....
        /*023c*/ 	.word	0x00000930
        /*0240*/ 	.word	0x000000ff
        /*0244*/ 	.word	0x00000098
        /*0248*/ 	.short	0x0100
        /*024a*/ 	.byte	0x04
	.zero		1


	//   ....[21]....
        /*024c*/ 	.word	0x00000940
        /*0250*/ 	.word	0x000000ff
        /*0254*/ 	.word	0x000000b0
        /*0258*/ 	.short	0x0100
        /*025a*/ 	.byte	0x04
	.zero		1


	//   ....[22]....
        /*025c*/ 	.word	0x00000950
        /*0260*/ 	.word	0x000000ff
        /*0264*/ 	.word	0x000000a0
        /*0268*/ 	.short	0x0100
        /*026a*/ 	.byte	0x04
	.zero		1


	//   ....[23]....
        /*026c*/ 	.word	0x00000960
        /*0270*/ 	.word	0x000000ff
        /*0274*/ 	.word	0x000000b8
        /*0278*/ 	.short	0x0100
        /*027a*/ 	.byte	0x04
	.zero		1


	//   ....[24]....
        /*027c*/ 	.word	0x00000a40
        /*0280*/ 	.word	0x000000ff
        /*0284*/ 	.word	0x000000c0
        /*0288*/ 	.short	0x0100
        /*028a*/ 	.byte	0x06
	.zero		1


	//   ....[25]....
        /*028c*/ 	.word	0x00000a50
        /*0290*/ 	.word	0x000000ff
        /*0294*/ 	.word	0x000000c8
        /*0298*/ 	.short	0x0100
        /*029a*/ 	.byte	0x06
	.zero		1


	//   ....[26]....
        /*029c*/ 	.word	0x00000b80
        /*02a0*/ 	.word	0x000000ff
        /*02a4*/ 	.word	0x000000d0
        /*02a8*/ 	.short	0x0100
        /*02aa*/ 	.byte	0x06
	.zero		1


	//   ....[27]....
        /*02ac*/ 	.word	0x00000b90
        /*02b0*/ 	.word	0x000000ff
        /*02b4*/ 	.word	0x000000e0
        /*02b8*/ 	.short	0x0100
        /*02ba*/ 	.byte	0x06
	.zero		1


	//   ....[28]....
        /*02bc*/ 	.word	0x00000ba0
        /*02c0*/ 	.word	0x000000ff
        /*02c4*/ 	.word	0x000000d8
        /*02c8*/ 	.short	0x0100
        /*02ca*/ 	.byte	0x06
	.zero		1


	//   ....[29]....
        /*02cc*/ 	.word	0x00000bb0
        /*02d0*/ 	.word	0x000000ff
        /*02d4*/ 	.word	0x000000e8
        /*02d8*/ 	.short	0x0100
        /*02da*/ 	.byte	0x06
	.zero		1


	//   ....[30]....
        /*02dc*/ 	.word	0x00000cd0
        /*02e0*/ 	.word	0x000000ff
        /*02e4*/ 	.word	0x000000f0
        /*02e8*/ 	.short	0x0100
        /*02ea*/ 	.byte	0x04
	.zero		1


	//   ....[31]....
        /*02ec*/ 	.word	0x00000ce0
        /*02f0*/ 	.word	0x000000ff
        /*02f4*/ 	.word	0x00000100
        /*02f8*/ 	.short	0x0100
        /*02fa*/ 	.byte	0x04
	.zero		1


	//   ....[32]....
        /*02fc*/ 	.word	0x00000cf0
        /*0300*/ 	.word	0x000000ff
        /*0304*/ 	.word	0x000000f8
        /*0308*/ 	.short	0x0100
        /*030a*/ 	.byte	0x04
	.zero		1


	//   ....[33]....
        /*030c*/ 	.word	0x00000d00
        /*0310*/ 	.word	0x000000ff
        /*0314*/ 	.word	0x00000108
        /*0318*/ 	.short	0x0100
        /*031a*/ 	.byte	0x04
	.zero		1


	//   ....[34]....
        /*031c*/ 	.word	0x00000df0
        /*0320*/ 	.word	0x000000ff
        /*0324*/ 	.word	0x00000110
        /*0328*/ 	.short	0x0100
        /*032a*/ 	.byte	0x04
	.zero		1


	//   ....[35]....
        /*032c*/ 	.word	0x00000e00
        /*0330*/ 	.word	0x000000ff
        /*0334*/ 	.word	0x00000120
        /*0338*/ 	.short	0x0100
        /*033a*/ 	.byte	0x04
	.zero		1


	//   ....[36]....
        /*033c*/ 	.word	0x00000e10
        /*0340*/ 	.word	0x000000ff
        /*0344*/ 	.word	0x00000118
        /*0348*/ 	.short	0x0100
        /*034a*/ 	.byte	0x04
	.zero		1


	//   ....[37]....
        /*034c*/ 	.word	0x00000e20
        /*0350*/ 	.word	0x000000ff
        /*0354*/ 	.word	0x00000128
        /*0358*/ 	.short	0x0100
        /*035a*/ 	.byte	0x04
	.zero		1


	//   ....[38]....
        /*035c*/ 	.word	0x00000f20
        /*0360*/ 	.word	0x000000ff
        /*0364*/ 	.word	0x00000130
        /*0368*/ 	.short	0x0100
        /*036a*/ 	.byte	0x06
	.zero		1


	//   ....[39]....
        /*036c*/ 	.word	0x00001b30
        /*0370*/ 	.word	0x00000003
        /*0374*/ 	.word	0x00000120
        /*0378*/ 	.short	0x010a
        /*037a*/ 	.byte	0xff
	.zero		1


	//   ....[40]....
        /*037c*/ 	.word	0x00001b60
        /*0380*/ 	.word	0x00000003
        /*0384*/ 	.word	0x00000110
        /*0388*/ 	.short	0x0101
        /*038a*/ 	.byte	0xff
	.zero		1


	//   ....[41]....
        /*038c*/ 	.word	0x00001c30
        /*0390*/ 	.word	0x000000ff
        /*0394*/ 	.word	0x00000048
        /*0398*/ 	.short	0x010a
        /*039a*/ 	.byte	0x04
	.zero		1


	//   ....[42]....
        /*039c*/ 	.word	0x00001d60
        /*03a0*/ 	.word	0x000000ff
        /*03a4*/ 	.word	0x00000048
        /*03a8*/ 	.short	0x010a
        /*03aa*/ 	.byte	0x06
	.zero		1


	//   ....[43]....
        /*03ac*/ 	.word	0x00001ec0
        /*03b0*/ 	.word	0x000000ff
        /*03b4*/ 	.word	0x00000048
        /*03b8*/ 	.short	0x010a
        /*03ba*/ 	.byte	0x07
	.zero		1


	//   ....[44]....
        /*03bc*/ 	.word	0x00002190
        /*03c0*/ 	.word	0x000000ff
        /*03c4*/ 	.word	0x000000c8
        /*03c8*/ 	.short	0x0101
        /*03ca*/ 	.byte	0x05
	.zero		1


	//   ....[45]....
        /*03cc*/ 	.word	0x000021b0
        /*03d0*/ 	.word	0x000000ff
        /*03d4*/ 	.word	0x00000048
        /*03d8*/ 	.short	0x010a
        /*03da*/ 	.byte	0x04
	.zero		1


	//   ....[46]....
        /*03dc*/ 	.word	0x00002230
        /*03e0*/ 	.word	0x000000ff
        /*03e4*/ 	.word	0x00000048
        /*03e8*/ 	.short	0x010a
        /*03ea*/ 	.byte	0x07
	.zero		1


	//   ....[47]....
        /*03ec*/ 	.word	0x00002370
        /*03f0*/ 	.word	0x000000ff
        /*03f4*/ 	.word	0x00000048
        /*03f8*/ 	.short	0x010a
        /*03fa*/ 	.byte	0x04
	.zero		1


	//   ....[48]....
        /*03fc*/ 	.word	0x00002670
        /*0400*/ 	.word	0x00000003
        /*0404*/ 	.word	0x000000d0
        /*0408*/ 	.short	0x010a
        /*040a*/ 	.byte	0xff
	.zero		1


	//   ....[49]....
        /*040c*/ 	.word	0x000027c0
        /*0410*/ 	.word	0x00000000
        /*0414*/ 	.word	0x00000000
        /*0418*/ 	.short	0x0101
        /*041a*/ 	.byte	0xff
	.zero		1


	//   ....[50]....
        /*041c*/ 	.word	0x00002d80
        /*0420*/ 	.word	0x000000ff
        /*0424*/ 	.word	0x00000000
        /*0428*/ 	.short	0x010a
        /*042a*/ 	.byte	0x04
	.zero		1


	//   ....[51]....
        /*042c*/ 	.word	0x00002e10
        /*0430*/ 	.word	0x000000ff
        /*0434*/ 	.word	0x00000000
        /*0438*/ 	.short	0x010a
        /*043a*/ 	.byte	0x05
	.zero		1


	//   ....[52]....
        /*043c*/ 	.word	0x00002ea0
        /*0440*/ 	.word	0x000000ff
        /*0444*/ 	.word	0x00000000
        /*0448*/ 	.short	0x010a
        /*044a*/ 	.byte	0x05
	.zero		1


	//   ....[53]....
        /*044c*/ 	.word	0x00002f30
        /*0450*/ 	.word	0x000000ff
        /*0454*/ 	.word	0x00000000
        /*0458*/ 	.short	0x010a
        /*045a*/ 	.byte	0x05
	.zero		1


	//   ....[54]....
        /*045c*/ 	.word	0x00002fc0
        /*0460*/ 	.word	0x000000ff
        /*0464*/ 	.word	0x00000000
        /*0468*/ 	.short	0x010a
        /*046a*/ 	.byte	0x05
	.zero		1


	//   ....[55]....
        /*046c*/ 	.word	0x00003050
        /*0470*/ 	.word	0x000000ff
        /*0474*/ 	.word	0x00000000
        /*0478*/ 	.short	0x010a
        /*047a*/ 	.byte	0x05
	.zero		1


	//   ....[56]....
        /*047c*/ 	.word	0x000030e0
        /*0480*/ 	.word	0x000000ff
        /*0484*/ 	.word	0x00000000
        /*0488*/ 	.short	0x010a
        /*048a*/ 	.byte	0x05
	.zero		1


	//   ....[57]....
        /*048c*/ 	.word	0x00003170
        /*0490*/ 	.word	0x000000ff
        /*0494*/ 	.word	0x00000000
        /*0498*/ 	.short	0x010a
        /*049a*/ 	.byte	0x05
	.zero		1


	//   ....[58]....
        /*049c*/ 	.word	0x00003210
        /*04a0*/ 	.word	0x00000000
        /*04a4*/ 	.word	0x00000000
        /*04a8*/ 	.short	0x010a
        /*04aa*/ 	.byte	0xff
	.zero		1


	//   ....[59]....
        /*04ac*/ 	.word	0x00003330
        /*04b0*/ 	.word	0x00000000
        /*04b4*/ 	.word	0x00000110
        /*04b8*/ 	.short	0x010a
        /*04ba*/ 	.byte	0xff
	.zero		1


	//   ....[60]....
        /*04bc*/ 	.word	0x000033a0
        /*04c0*/ 	.word	0x00000004
        /*04c4*/ 	.word	0x00000000
        /*04c8*/ 	.short	0x0101
        /*04ca*/ 	.byte	0xff
	.zero		1


	//   ....[61]....
        /*04cc*/ 	.word	0x000033c0
        /*04d0*/ 	.word	0x000000ff
        /*04d4*/ 	.word	0x000000e0
        /*04d8*/ 	.short	0x010a
        /*04da*/ 	.byte	0x04
	.zero		1


	//   ....[62]....
        /*04dc*/ 	.word	0x000034e0
        /*04e0*/ 	.word	0x00000000
        /*04e4*/ 	.word	0x000000d0
        /*04e8*/ 	.short	0x010a
        /*04ea*/ 	.byte	0xff
	.zero		1


	//   ....[63]....
        /*04ec*/ 	.word	0x000035e0
        /*04f0*/ 	.word	0x00000000
        /*04f4*/ 	.word	0x00000000
        /*04f8*/ 	.short	0x0101
        /*04fa*/ 	.byte	0xff
	.zero		1


	//   ....[64]....
        /*04fc*/ 	.word	0x00003670
        /*0500*/ 	.word	0x000000ff
        /*0504*/ 	.word	0x000000e0
        /*0508*/ 	.short	0x0106
        /*050a*/ 	.byte	0x04
	.zero		1


	//   ....[65]....
        /*050c*/ 	.word	0x00003690
        /*0510*/ 	.word	0x000000ff
        /*0514*/ 	.word	0x000000e0
        /*0518*/ 	.short	0x010a
        /*051a*/ 	.byte	0x04
	.zero		1


	//   ....[66]....
        /*051c*/ 	.word	0x00003720
        /*0520*/ 	.word	0x000000ff
        /*0524*/ 	.word	0x000000e0
        /*0528*/ 	.short	0x0106
        /*052a*/ 	.byte	0x07
	.zero		1


	//   ....[67]....
        /*052c*/ 	.word	0x00003760
        /*0530*/ 	.word	0x00000000
        /*0534*/ 	.word	0x000000e0
        /*0538*/ 	.short	0x010a
        /*053a*/ 	.byte	0xff
	.zero		1


	//   ....[68]....
        /*053c*/ 	.word	0x000039a0
        /*0540*/ 	.word	0x000000ff
        /*0544*/ 	.word	0x00000008
        /*0548*/ 	.short	0x010a
        /*054a*/ 	.byte	0x05
	.zero		1


	//   ....[69]....
        /*054c*/ 	.word	0x000039c0
        /*0550*/ 	.word	0x000000ff
        /*0554*/ 	.word	0x00000008
        /*0558*/ 	.short	0x010a
        /*055a*/ 	.byte	0x05
	.zero		1


	//   ....[70]....
        /*055c*/ 	.word	0x00003b50
        /*0560*/ 	.word	0x000000ff
        /*0564*/ 	.word	0x00000008
        /*0568*/ 	.short	0x010a
        /*056a*/ 	.byte	0x05
	.zero		1


	//   ....[71]....
        /*056c*/ 	.word	0x00003b70
        /*0570*/ 	.word	0x000000ff
        /*0574*/ 	.word	0x00000008
        /*0578*/ 	.short	0x010a
        /*057a*/ 	.byte	0x05
	.zero		1


	//   ....[72]....
        /*057c*/ 	.word	0x00003c30
        /*0580*/ 	.word	0x000000ff
        /*0584*/ 	.word	0x00000000
        /*0588*/ 	.short	0x0101
        /*058a*/ 	.byte	0x04
	.zero		1


	//   ....[73]....
        /*058c*/ 	.word	0x000040c0
        /*0590*/ 	.word	0x00000002
        /*0594*/ 	.word	0x000000d0
        /*0598*/ 	.short	0x010a
        /*059a*/ 	.byte	0xff
	.zero		1


	//   ....[74]....
        /*059c*/ 	.word	0x000041e0
        /*05a0*/ 	.word	0x00000000
        /*05a4*/ 	.word	0x00000000
        /*05a8*/ 	.short	0x0101
        /*05aa*/ 	.byte	0xff
	.zero		1


	//   ....[75]....
        /*05ac*/ 	.word	0x00004730
        /*05b0*/ 	.word	0x000000ff
        /*05b4*/ 	.word	0x00000000
        /*05b8*/ 	.short	0x010a
        /*05ba*/ 	.byte	0x04
	.zero		1


	//   ....[76]....
        /*05bc*/ 	.word	0x00004780
        /*05c0*/ 	.word	0x000000ff
        /*05c4*/ 	.word	0x00000100
        /*05c8*/ 	.short	0x010a
        /*05ca*/ 	.byte	0x3b
	.zero		1


	//   ....[77]....
        /*05cc*/ 	.word	0x000049a0
        /*05d0*/ 	.word	0x000000ff
        /*05d4*/ 	.word	0x00000000
        /*05d8*/ 	.short	0x010a
        /*05da*/ 	.byte	0x07
	.zero		1


	//   ....[78]....
        /*05dc*/ 	.word	0x00004ad0
        /*05e0*/ 	.word	0x000000ff
        /*05e4*/ 	.word	0x00000000
        /*05e8*/ 	.short	0x010a
        /*05ea*/ 	.byte	0x04
	.zero		1


	//   ....[79]....
        /*05ec*/ 	.word	0x00004ec0
        /*05f0*/ 	.word	0x000000ff
        /*05f4*/ 	.word	0x00000000
        /*05f8*/ 	.short	0x010a
        /*05fa*/ 	.byte	0x04
	.zero		1


	//   ....[80]....
        /*05fc*/ 	.word	0x00004f60
        /*0600*/ 	.word	0x00000000
        /*0604*/ 	.word	0x00000000
        /*0608*/ 	.short	0x010a
        /*060a*/ 	.byte	0xff
	.zero		1


	//   ....[81]....
        /*060c*/ 	.word	0x00004fa0
        /*0610*/ 	.word	0x00000000
        /*0614*/ 	.word	0x00000000
        /*0618*/ 	.short	0x010a
        /*061a*/ 	.byte	0xff
	.zero		1


	//   ....[82]....
        /*061c*/ 	.word	0x00005010
        /*0620*/ 	.word	0x000000ff
        /*0624*/ 	.word	0x00000000
        /*0628*/ 	.short	0x0101
        /*062a*/ 	.byte	0x04
	.zero		1


	//   ....[83]....
        /*062c*/ 	.word	0x00005050
        /*0630*/ 	.word	0x000000ff
        /*0634*/ 	.word	0x00000130
        /*0638*/ 	.short	0x010a
        /*063a*/ 	.byte	0x22
	.zero		1


	//   ....[84]....
        /*063c*/ 	.word	0x000050a0
        /*0640*/ 	.word	0x000000ff
        /*0644*/ 	.word	0x00000000
        /*0648*/ 	.short	0x0101
        /*064a*/ 	.byte	0x04
	.zero		1


	//   ....[85]....
        /*064c*/ 	.word	0x00005540
        /*0650*/ 	.word	0x00000008
        /*0654*/ 	.word	0x000000d0
        /*0658*/ 	.short	0x010a
        /*065a*/ 	.byte	0xff
	.zero		1


	//   ....[86]....
        /*065c*/ 	.word	0x000056b0
        /*0660*/ 	.word	0x00000000
        /*0664*/ 	.word	0x00000000
        /*0668*/ 	.short	0x0101
        /*066a*/ 	.byte	0xff
	.zero		1


	//   ....[87]....
        /*066c*/ 	.word	0x00005b80
        /*0670*/ 	.word	0x000000ff
        /*0674*/ 	.word	0x000000c8
        /*0678*/ 	.short	0x010a
        /*067a*/ 	.byte	0x18
	.zero		1


	//   ....[88]....
        /*067c*/ 	.word	0x00005d50
        /*0680*/ 	.word	0x000000ff
        /*0684*/ 	.word	0x000000a8
        /*0688*/ 	.short	0x010a
        /*068a*/ 	.byte	0x04
	.zero		1


	//   ....[89]....
        /*068c*/ 	.word	0x00005f30
        /*0690*/ 	.word	0x000000ff
        /*0694*/ 	.word	0x00000090
        /*0698*/ 	.short	0x010b
        /*069a*/ 	.byte	0x04
	.zero		1


	//   ....[90]....
        /*069c*/ 	.word	0x00005f40
        /*06a0*/ 	.word	0x000000ff
        /*06a4*/ 	.word	0x00000000
        /*06a8*/ 	.short	0x0101
        /*06aa*/ 	.byte	0x07
	.zero		1


	//   ....[91]....
        /*06ac*/ 	.word	0x00005f50
        /*06b0*/ 	.word	0x000000ff
        /*06b4*/ 	.word	0x000000a8
        /*06b8*/ 	.short	0x010a
        /*06ba*/ 	.byte	0x05
	.zero		1


	//   ....[92]....
        /*06bc*/ 	.word	0x000061a0
        /*06c0*/ 	.word	0x000000ff
        /*06c4*/ 	.word	0x00000090
        /*06c8*/ 	.short	0x010b
        /*06ca*/ 	.byte	0x05
	.zero		1


	//   ....[93]....
        /*06cc*/ 	.word	0x000061b0
        /*06d0*/ 	.word	0x000000ff
        /*06d4*/ 	.word	0x00000000
        /*06d8*/ 	.short	0x0101
        /*06da*/ 	.byte	0x04
	.zero		1


	//   ....[94]....
        /*06dc*/ 	.word	0x00006200
        /*06e0*/ 	.word	0x000000ff
        /*06e4*/ 	.word	0x00000000
        /*06e8*/ 	.short	0x010a
        /*06ea*/ 	.byte	0x04
	.zero		1


	//   ....[95]....
        /*06ec*/ 	.word	0x00006290
        /*06f0*/ 	.word	0x000000ff
        /*06f4*/ 	.word	0x00000000
        /*06f8*/ 	.short	0x010a
        /*06fa*/ 	.byte	0x05
	.zero		1


	//   ....[96]....
        /*06fc*/ 	.word	0x00006330
        /*0700*/ 	.word	0x00000000
        /*0704*/ 	.word	0x00000000
        /*0708*/ 	.short	0x010a
        /*070a*/ 	.byte	0xff
	.zero		1


	//   ....[97]....
        /*070c*/ 	.word	0x00006670
        /*0710*/ 	.word	0x00000000
        /*0714*/ 	.word	0x000000d0
        /*0718*/ 	.short	0x010a
        /*071a*/ 	.byte	0xff
	.zero		1


	//   ....[98]....
        /*071c*/ 	.word	0x00006740
        /*0720*/ 	.word	0x00000000
        /*0724*/ 	.word	0x00000000
        /*0728*/ 	.short	0x0101
        /*072a*/ 	.byte	0xff
	.zero		1


	//   ....[99]....
        /*072c*/ 	.word	0x000073e0
        /*0730*/ 	.word	0x00000000
        /*0734*/ 	.word	0x00000090
        /*0738*/ 	.short	0x010a
        /*073a*/ 	.byte	0xff
	.zero		1


	//   ....[100]....
        /*073c*/ 	.word	0x00007450
        /*0740*/ 	.word	0x00000059
        /*0744*/ 	.word	0x000000f0
        /*0748*/ 	.short	0x010a
        /*074a*/ 	.byte	0xff
	.zero		1


	//   ....[101]....
        /*074c*/ 	.word	0x00007540
        /*0750*/ 	.word	0x00000000
        /*0754*/ 	.word	0x00000090
        /*0758*/ 	.short	0x010a
        /*075a*/ 	.byte	0xff
	.zero		1


	//   ....[102]....
        /*075c*/ 	.word	0x00007670
        /*0760*/ 	.word	0x00000059
        /*0764*/ 	.word	0x000000f0
        /*0768*/ 	.short	0x010a
        /*076a*/ 	.byte	0xff
	.zero		1


	//   ....[103]....
        /*076c*/ 	.word	0x000081a0
        /*0770*/ 	.word	0x00000000
        /*0774*/ 	.word	0x00000000
        /*0778*/ 	.short	0x0101
        /*077a*/ 	.byte	0xff
	.zero		1


	//   ....[104]....
        /*077c*/ 	.word	0x000081b0
        /*0780*/ 	.word	0x00000002
        /*0784*/ 	.word	0x00000090
        /*0788*/ 	.short	0x010a
        /*078a*/ 	.byte	0xff
	.zero		1


	//   ....[105]....
        /*078c*/ 	.word	0x00008280
        /*0790*/ 	.word	0x00000002
        /*0794*/ 	.word	0x00000090
        /*0798*/ 	.short	0x010a
        /*079a*/ 	.byte	0xff
	.zero		1


	//   ....[106]....
        /*079c*/ 	.word	0x00008700
        /*07a0*/ 	.word	0x00000059
        /*07a4*/ 	.word	0x00000000
        /*07a8*/ 	.short	0x0101
        /*07aa*/ 	.byte	0xff
	.zero		1


	//   ....[107]....
        /*07ac*/ 	.word	0x00008f20
        /*07b0*/ 	.word	0x00000002
        /*07b4*/ 	.word	0x00000000
        /*07b8*/ 	.short	0x0101
        /*07ba*/ 	.byte	0xff
	.zero		1


	//   ....[108]....
        /*07bc*/ 	.word	0x000091d0
        /*07c0*/ 	.word	0x000000ff
        /*07c4*/ 	.word	0x00000000
        /*07c8*/ 	.short	0x0101
        /*07ca*/ 	.byte	0x04
	.zero		1


	//   ....[109]....
        /*07cc*/ 	.word	0x000091f0
        /*07d0*/ 	.word	0x00000003
        /*07d4*/ 	.word	0x00000120
        /*07d8*/ 	.short	0x010a
        /*07da*/ 	.byte	0xff
	.zero		1


	//   ....[110]....
        /*07dc*/ 	.word	0x00009250
        /*07e0*/ 	.word	0x00000000
        /*07e4*/ 	.word	0x00000048
        /*07e8*/ 	.short	0x010a
        /*07ea*/ 	.byte	0xff
	.zero		1


	//   ....[111]....
        /*07ec*/ 	.word	0x000092b0
        /*07f0*/ 	.word	0x00000000
        /*07f4*/ 	.word	0x00000048
        /*07f8*/ 	.short	0x010a
        /*07fa*/ 	.byte	0xff
	.zero		1


	//   ....[112]....
        /*07fc*/ 	.word	0x00009300
        /*0800*/ 	.word	0x00000003
        /*0804*/ 	.word	0x000000d0
        /*0808*/ 	.short	0x010a
        /*080a*/ 	.byte	0xff
	.zero		1


	//   ....[113]....
        /*080c*/ 	.word	0x00009360
        /*0810*/ 	.word	0x00000000
        /*0814*/ 	.word	0x00000000
        /*0818*/ 	.short	0x010a
        /*081a*/ 	.byte	0xff
	.zero		1


	//   ....[114]....
        /*081c*/ 	.word	0x000093c0
        /*0820*/ 	.word	0x00000000
        /*0824*/ 	.word	0x00000000
        /*0828*/ 	.short	0x010a
        /*082a*/ 	.byte	0xff
	.zero		1


	//   ....[115]....
        /*082c*/ 	.word	0x00009420
        /*0830*/ 	.word	0x00000000
        /*0834*/ 	.word	0x00000000
        /*0838*/ 	.short	0x010a
        /*083a*/ 	.byte	0xff
	.zero		1


	//   ....[116]....
        /*083c*/ 	.word	0x00009480
        /*0840*/ 	.word	0x00000000
        /*0844*/ 	.word	0x00000000
        /*0848*/ 	.short	0x010a
        /*084a*/ 	.byte	0xff
	.zero		1


	//   ....[117]....
        /*084c*/ 	.word	0x000094e0
        /*0850*/ 	.word	0x00000000
        /*0854*/ 	.word	0x00000000
        /*0858*/ 	.short	0x010a
        /*085a*/ 	.byte	0xff
	.zero		1


	//   ....[118]....
        /*085c*/ 	.word	0x00009540
        /*0860*/ 	.word	0x00000000
        /*0864*/ 	.word	0x00000000
        /*0868*/ 	.short	0x010a
        /*086a*/ 	.byte	0xff
	.zero		1


	//   ....[119]....
        /*086c*/ 	.word	0x000095a0
        /*0870*/ 	.word	0x00000000
        /*0874*/ 	.word	0x00000000
        /*0878*/ 	.short	0x010a
        /*087a*/ 	.byte	0xff
	.zero		1


	//   ....[120]....
        /*087c*/ 	.word	0x00009600
        /*0880*/ 	.word	0x00000000
        /*0884*/ 	.word	0x00000000
        /*0888*/ 	.short	0x010a
        /*088a*/ 	.byte	0xff
	.zero		1


	//   ....[121]....
        /*088c*/ 	.word	0x00009650
        /*0890*/ 	.word	0x00000000
        /*0894*/ 	.word	0x00000110
        /*0898*/ 	.short	0x010a
        /*089a*/ 	.byte	0xff
	.zero		1


	//   ....[122]....
        /*089c*/ 	.word	0x000096b0
        /*08a0*/ 	.word	0x00000000
        /*08a4*/ 	.word	0x000000e0
        /*08a8*/ 	.short	0x010a
        /*08aa*/ 	.byte	0xff
	.zero		1


	//   ....[123]....
        /*08ac*/ 	.word	0x00009700
        /*08b0*/ 	.word	0x00000000
        /*08b4*/ 	.word	0x000000d0
        /*08b8*/ 	.short	0x010a
        /*08ba*/ 	.byte	0xff
	.zero		1


	//   ....[124]....
        /*08bc*/ 	.word	0x00009760
        /*08c0*/ 	.word	0x00000000
        /*08c4*/ 	.word	0x000000e0
        /*08c8*/ 	.short	0x010a
        /*08ca*/ 	.byte	0xff
	.zero		1


	//   ....[125]....
        /*08cc*/ 	.word	0x000097c0
        /*08d0*/ 	.word	0x00000005
        /*08d4*/ 	.word	0x00000008
        /*08d8*/ 	.short	0x010a
        /*08da*/ 	.byte	0xff
	.zero		1


	//   ....[126]....
        /*08dc*/ 	.word	0x000098b0
        /*08e0*/ 	.word	0x00000003
        /*08e4*/ 	.word	0x00000008
        /*08e8*/ 	.short	0x010a
        /*08ea*/ 	.byte	0xff
	.zero		1


	//   ....[127]....
        /*08ec*/ 	.word	0x00009900
        /*08f0*/ 	.word	0x00000002
        /*08f4*/ 	.word	0x000000d0
        /*08f8*/ 	.short	0x010a
        /*08fa*/ 	.byte	0xff
	.zero		1


	//   ....[128]....
        /*08fc*/ 	.word	0x00009960
        /*0900*/ 	.word	0x00000000
        /*0904*/ 	.word	0x00000100
        /*0908*/ 	.short	0x010a
        /*090a*/ 	.byte	0xff
	.zero		1


	//   ....[129]....
        /*090c*/ 	.word	0x000099c0
        /*0910*/ 	.word	0x00000000
        /*0914*/ 	.word	0x00000000
        /*0918*/ 	.short	0x010a
        /*091a*/ 	.byte	0xff
	.zero		1


	//   ....[130]....
        /*091c*/ 	.word	0x00009a20
        /*0920*/ 	.word	0x00000000
        /*0924*/ 	.word	0x00000000
        /*0928*/ 	.short	0x010a
        /*092a*/ 	.byte	0xff
	.zero		1


	//   ....[131]....
        /*092c*/ 	.word	0x00009a80
        /*0930*/ 	.word	0x00000000
        /*0934*/ 	.word	0x00000130
        /*0938*/ 	.short	0x010a
        /*093a*/ 	.byte	0xff
	.zero		1


	//   ....[132]....
        /*093c*/ 	.word	0x00009ad0
        /*0940*/ 	.word	0x00000008
        /*0944*/ 	.word	0x000000d0
        /*0948*/ 	.short	0x010a
        /*094a*/ 	.byte	0xff
	.zero		1


	//   ....[133]....
        /*094c*/ 	.word	0x00009b30
        /*0950*/ 	.word	0x00000000
        /*0954*/ 	.word	0x000000c8
        /*0958*/ 	.short	0x010a
        /*095a*/ 	.byte	0xff
	.zero		1


	//   ....[134]....
        /*095c*/ 	.word	0x00009b90
        /*0960*/ 	.word	0x00000000
        /*0964*/ 	.word	0x000000a8
        /*0968*/ 	.short	0x010a
        /*096a*/ 	.byte	0xff
	.zero		1


	//   ....[135]....
        /*096c*/ 	.word	0x00009bf0
        /*0970*/ 	.word	0x00000005
        /*0974*/ 	.word	0x000000a8
        /*0978*/ 	.short	0x010a
        /*097a*/ 	.byte	0xff
	.zero		1


	//   ....[136]....
        /*097c*/ 	.word	0x00009c50
        /*0980*/ 	.word	0x00000000
        /*0984*/ 	.word	0x00000000
        /*0988*/ 	.short	0x010a
        /*098a*/ 	.byte	0xff
	.zero		1


	//   ....[137]....
        /*098c*/ 	.word	0x00009cb0
        /*0990*/ 	.word	0x00000000
        /*0994*/ 	.word	0x00000000
        /*0998*/ 	.short	0x010a
        /*099a*/ 	.byte	0xff
	.zero		1


	//   ....[138]....
        /*099c*/ 	.word	0x00009d00
        /*09a0*/ 	.word	0x00000000
        /*09a4*/ 	.word	0x000000d0
        /*09a8*/ 	.short	0x010a
        /*09aa*/ 	.byte	0xff
	.zero		1


	//   ....[139]....
        /*09ac*/ 	.word	0x00009d50
        /*09b0*/ 	.word	0x00000000
        /*09b4*/ 	.word	0x00000090
        /*09b8*/ 	.short	0x010a
        /*09ba*/ 	.byte	0xff
	.zero		1


	//   ....[140]....
        /*09bc*/ 	.word	0x00009da0
        /*09c0*/ 	.word	0x00000059
        /*09c4*/ 	.word	0x000000f0
        /*09c8*/ 	.short	0x010a
        /*09ca*/ 	.byte	0xff
	.zero		1


	//   ....[141]....
        /*09cc*/ 	.word	0x00009df0
        /*09d0*/ 	.word	0x00000002
        /*09d4*/ 	.word	0x00000090
        /*09d8*/ 	.short	0x010a
        /*09da*/ 	.byte	0xff
	.zero		1


	//----- nvinfo : EIATTR_NUM_MBARRIERS
	.align		4
.L_47:
        /*09dc*/ 	.byte	0x03, 0x38
        /*09de*/ 	.short	0x0027


	//----- nvinfo : EIATTR_EXIT_INSTR_OFFSETS
	.align		4
        /*09e0*/ 	.byte	0x04, 0x1c
        /*09e2*/ 	.short	(.L_49 - .L_48)


	//   ....[0]....
.L_48:
        /*09e4*/ 	.word	0x00003240


	//   ....[1]....
        /*09e8*/ 	.word	0x00003730


	//   ....[2]....
        /*09ec*/ 	.word	0x00003790


	//   ....[3]....
        /*09f0*/ 	.word	0x000052d0


	//   ....[4]....
        /*09f4*/ 	.word	0x00006360


	//   ....[5]....
        /*09f8*/ 	.word	0x000063a0


	//   ....[6]....
        /*09fc*/ 	.word	0x000090c0


	//   ....[7]....
        /*0a00*/ 	.word	0x00009140


	//   ....[8]....
        /*0a04*/ 	.word	0x00009170


	//   ....[9]....
        /*0a08*/ 	.word	0x000091e0


	//----- nvinfo : EIATTR_MAX_THREADS
	.align		4
.L_49:
        /*0a0c*/ 	.byte	0x04, 0x05
        /*0a0e*/ 	.short	(.L_51 - .L_50)
.L_50:
        /*0a10*/ 	.word	0x00000100
        /*0a14*/ 	.word	0x00000001
        /*0a18*/ 	.word	0x00000001


	//----- nvinfo : EIATTR_CRS_STACK_SIZE
	.align		4
.L_51:
        /*0a1c*/ 	.byte	0x04, 0x1e
        /*0a1e*/ 	.short	(.L_53 - .L_52)
.L_52:
        /*0a20*/ 	.word	0x00000000


	//----- nvinfo : EIATTR_CBANK_PARAM_SIZE
	.align		4
.L_53:
        /*0a24*/ 	.byte	0x03, 0x19
        /*0a26*/ 	.short	0x0c00


	//----- nvinfo : EIATTR_PARAM_CBANK
	.align		4
        /*0a28*/ 	.byte	0x04, 0x0a
        /*0a2a*/ 	.short	(.L_55 - .L_54)
	.align		4
.L_54:
        /*0a2c*/ 	.word	index@(.nv.constant0._ZN7cutlass13device_kernelINS_4gemm6kernel13GemmUniversalIN4cute5tupleIJiiiiEEENS1_10collective13CollectiveMmaINS1_46MainloopSm100TmaUmmaWarpSpecializedBlockScaledILi9ELi2ELi2ENS5_IJNS4_1CILi4EEENSA_ILi1EEESC_EEEEENS5_IJNSA_ILi256EEENSA_ILi64EEESF_EEENS5_IJNS_12float_e2m1_tENS_13float_ue8m0_tEEEENS5_IJNS5_IJlSC_lEEENS4_6LayoutINS5_IJNS5_IJNS5_IJNSA_ILi32EEESB_EEEiEEESP_NS5_IJSC_iEEEEEENS5_IJNS5_IJNS5_IJNSA_ILi16EEESB_EEEiEEENS5_IJNS5_IJNSA_ILi0EEESC_EEENSA_ILi512EEEEEENS5_IJSV_iEEEEEEEEEEESK_S12_NS4_8TiledMMAINS4_8MMA_AtomIJNS4_23SM100_MMA_MXF4_2x1SM_SSISI_SI_fSJ_Li256ELi64ELi32ELNS4_4UMMA5MajorE0ELS17_0ELNS16_7ScaleInE0ELS18_0EEEEEENSM_INS5_IJSC_SC_SC_EEENS5_IJSV_SV_SV_EEEEENS5_IJNS4_10UnderscoreES1E_S1E_EEEEENS5_IJNS4_18SM100_TMA_2SM_LOADES1H_EEENS5_IJNS4_14ComposedLayoutINS4_7SwizzleILi3ELi4ELi3EEENS4_18smem_ptr_flag_bitsILi4EEENSM_INS5_IJNSA_ILi8EEESF_EEENS5_IJSF_SC_EEEEEEENSM_INS5_IJNS5_IJNS5_IJSO_SC_EEENS5_IJSN_NSA_ILi2EEEEEEEEESC_NS5_IJS1U_S1U_EEEEEENS5_IJNS5_IJNS5_IJST_SX_EEESW_EEESV_NS5_IJS1U_SX_EEEEEEEEEEEvNS4_8identityENS5_IJNS4_28SM100_TMA_2SM_LOAD_MULTICASTES26_EEES24_vS25_EENS_8epilogue10collective18CollectiveEpilogueINS29_23Sm100TmaWarpSpecializedILi3ELi2ELi32ELb1ELb0EEEJNS5_IJNSA_ILi128EEESG_SF_EEENS5_IJNSM_IS2E_SC_EENSM_ISN_SC_EEEEENS_10bfloat16_tESL_S2J_SL_NS29_6fusion15FusionCallbacksIS2D_NS2K_17LinearCombinationIS2J_fS2J_fLNS_15FloatRoundStyleE2EEES2F_S2I_JEEENS4_5SM1004TMEM4LOAD26SM100_TMEM_LOAD_32dp32b32xENS4_13SM90_TMA_LOADENS1J_INS1K_ILi2ELi4ELi3EEENS1M_ILi16EEENSM_INS5_IJS1O_SN_EEENS5_IJSN_SC_EEEEEEENS4_39AutoVectorizingCopyWithAssumedAlignmentILi128EEENS4_14SM90_TMA_STOREES30_S32_S32_EEEvvEEEEvNT_6ParamsE)
        /*0a30*/ 	.short	0x0380
        /*0a32*/ 	.short	0x0c00


	//----- nvinfo : EIATTR_SW_WAR
	.align		4
.L_55:
        /*0a34*/ 	.byte	0x04, 0x36
        /*0a36*/ 	.short	(.L_57 - .L_56)
.L_56:
        /*0a38*/ 	.word	0x00000008
.L_57:


//--------------------- .nv.callgraph             --------------------------
	.section	.nv.callgraph,"",@"SHT_CUDA_CALLGRAPH"
	.align	4
	.sectionentsize	8
	.align		4
        /*0000*/ 	.word	0x00000000
	.align		4
        /*0004*/ 	.word	0xffffffff
	.align		4
        /*0008*/ 	.word	index@(_ZN7cutlass13device_kernelINS_4gemm6kernel13GemmUniversalIN4cute5tupleIJiiiiEEENS1_10collective13CollectiveMmaINS1_46MainloopSm100TmaUmmaWarpSpecializedBlockScaledILi9ELi2ELi2ENS5_IJNS4_1CILi4EEENSA_ILi1EEESC_EEEEENS5_IJNSA_ILi256EEENSA_ILi64EEESF_EEENS5_IJNS_12float_e2m1_tENS_13float_ue8m0_tEEEENS5_IJNS5_IJlSC_lEEENS4_6LayoutINS5_IJNS5_IJNS5_IJNSA_ILi32EEESB_EEEiEEESP_NS5_IJSC_iEEEEEENS5_IJNS5_IJNS5_IJNSA_ILi16EEESB_EEEiEEENS5_IJNS5_IJNSA_ILi0EEESC_EEENSA_ILi512EEEEEENS5_IJSV_iEEEEEEEEEEESK_S12_NS4_8TiledMMAINS4_8MMA_AtomIJNS4_23SM100_MMA_MXF4_2x1SM_SSISI_SI_fSJ_Li256ELi64ELi32ELNS4_4UMMA5MajorE0ELS17_0ELNS16_7ScaleInE0ELS18_0EEEEEENSM_INS5_IJSC_SC_SC_EEENS5_IJSV_SV_SV_EEEEENS5_IJNS4_10UnderscoreES1E_S1E_EEEEENS5_IJNS4_18SM100_TMA_2SM_LOADES1H_EEENS5_IJNS4_14ComposedLayoutINS4_7SwizzleILi3ELi4ELi3EEENS4_18smem_ptr_flag_bitsILi4EEENSM_INS5_IJNSA_ILi8EEESF_EEENS5_IJSF_SC_EEEEEEENSM_INS5_IJNS5_IJNS5_IJSO_SC_EEENS5_IJSN_NSA_ILi2EEEEEEEEESC_NS5_IJS1U_S1U_EEEEEENS5_IJNS5_IJNS5_IJST_SX_EEESW_EEESV_NS5_IJS1U_SX_EEEEEEEEEEEvNS4_8identityENS5_IJNS4_28SM100_TMA_2SM_LOAD_MULTICASTES26_EEES24_vS25_EENS_8epilogue10collective18CollectiveEpilogueINS29_23Sm100TmaWarpSpecializedILi3ELi2ELi32ELb1ELb0EEEJNS5_IJNSA_ILi128EEESG_SF_EEENS5_IJNSM_IS2E_SC_EENSM_ISN_SC_EEEEENS_10bfloat16_tESL_S2J_SL_NS29_6fusion15FusionCallbacksIS2D_NS2K_17LinearCombinationIS2J_fS2J_fLNS_15FloatRoundStyleE2EEES2F_S2I_JEEENS4_5SM1004TMEM4LOAD26SM100_TMEM_LOAD_32dp32b32xENS4_13SM90_TMA_LOADENS1J_INS1K_ILi2ELi4ELi3EEENS1M_ILi16EEENSM_INS5_IJS1O_SN_EEENS5_IJSN_SC_EEEEEEENS4_39AutoVectorizingCopyWithAssumedAlignmentILi128EEENS4_14SM90_TMA_STOREES30_S32_S32_EEEvvEEEEvNT_6ParamsE)
	.align		4
        /*000c*/ 	.word	index@(__assertfail)
	.align		4
        /*0010*/ 	.word	0x00000000
	.align		4
        /*0014*/ 	.word	0xfffffffe
	.align		4
        /*0018*/ 	.word	0x00000000
	.align		4
        /*001c*/ 	.word	0xfffffffd
	.align		4
        /*0020*/ 	.word	0x00000000
	.align		4
        /*0024*/ 	.word	0xfffffffc


//--------------------- .nv.constant4             --------------------------
	.section	.nv.constant4,"a",@progbits
	.align	8
	.align		8
.nv.constant4:
        /*0000*/ 	.dword	__assertfail
	.align		8
        /*0008*/ 	.dword	__unnamed_1
	.align		8
        /*0010*/ 	.dword	__unnamed_2
	.align		8
        /*0018*/ 	.dword	_ZN40_INTERNAL_fc224cd3_4_k_cu_cd017cf2_322174cuda3std3__45__cpo5beginE
	.align		8
        /*0020*/ 	.dword	_ZN40_INTERNAL_fc224cd3_4_k_cu_cd017cf2_322174cuda3std3__45__cpo3endE
	.align		8
        /*0028*/ 	.dword	_ZN40_INTERNAL_fc224cd3_4_k_cu_cd017cf2_322174cuda3std3__45__cpo6cbeginE
	.align		8
        /*0030*/ 	.dword	_ZN40_INTERNAL_fc224cd3_4_k_cu_cd017cf2_322174cuda3std3__45__cpo4cendE
	.align		8
        /*0038*/ 	.dword	_ZN40_INTERNAL_fc224cd3_4_k_cu_cd017cf2_322174cuda3std3__442_GLOBAL__N__fc224cd3_4_k_cu_cd017cf2_322176ignoreE
	.align		8
        /*0040*/ 	.dword	_ZN40_INTERNAL_fc224cd3_4_k_cu_cd017cf2_322174cuda3std3__419piecewise_constructE
	.align		8
        /*0048*/ 	.dword	_ZN40_INTERNAL_fc224cd3_4_k_cu_cd017cf2_322174cuda3std3__48in_placeE
	.align		8
        /*0050*/ 	.dword	_ZN40_INTERNAL_fc224cd3_4_k_cu_cd017cf2_322174cuda3std6ranges3__45__cpo4swapE
	.align		8
        /*0058*/ 	.dword	_ZN40_INTERNAL_fc224cd3_4_k_cu_cd017cf2_322174cuda3std6ranges3__45__cpo9iter_moveE
	.align		8
        /*0060*/ 	.dword	_ZN40_INTERNAL_fc224cd3_4_k_cu_cd017cf2_322174cute7productE
	.align		8
        /*0068*/ 	.dword	_ZN40_INTERNAL_fc224cd3_4_k_cu_cd017cf2_322174cute1_E
	.align		8
        /*0070*/ 	.dword	$str$25
	.align		8
        /*0078*/ 	.dword	$str$26
	.align		8
        /*0080*/ 	.dword	$str$29
	.align		8
        /*0088*/ 	.dword	$str$30


//--------------------- .text._ZN7cutlass13device_kernelINS_4gemm6kernel13GemmUniversalIN4cute5tupleIJiiiiEEENS1_10collective13CollectiveMmaINS1_46MainloopSm100TmaUmmaWarpSpecializedBlockScaledILi9ELi2ELi2ENS5_IJNS4_1CILi4EEENSA_ILi1EEESC_EEEEENS5_IJNSA_ILi256EEENSA_ILi64EEESF_EEENS5_IJNS_12float_e2m1_tENS_13float_ue8m0_tEEEENS5_IJNS5_IJlSC_lEEENS4_6LayoutINS5_IJNS5_IJNS5_IJNSA_ILi32EEESB_EEEiEEESP_NS5_IJSC_iEEEEEENS5_IJNS5_IJNS5_IJNSA_ILi16EEESB_EEEiEEENS5_IJNS5_IJNSA_ILi0EEESC_EEENSA_ILi512EEEEEENS5_IJSV_iEEEEEEEEEEESK_S12_NS4_8TiledMMAINS4_8MMA_AtomIJNS4_23SM100_MMA_MXF4_2x1SM_SSISI_SI_fSJ_Li256ELi64ELi32ELNS4_4UMMA5MajorE0ELS17_0ELNS16_7ScaleInE0ELS18_0EEEEEENSM_INS5_IJSC_SC_SC_EEENS5_IJSV_SV_SV_EEEEENS5_IJNS4_10UnderscoreES1E_S1E_EEEEENS5_IJNS4_18SM100_TMA_2SM_LOADES1H_EEENS5_IJNS4_14ComposedLayoutINS4_7SwizzleILi3ELi4ELi3EEENS4_18smem_ptr_flag_bitsILi4EEENSM_INS5_IJNSA_ILi8EEESF_EEENS5_IJSF_SC_EEEEEEENSM_INS5_IJNS5_IJNS5_IJSO_SC_EEENS5_IJSN_NSA_ILi2EEEEEEEEESC_NS5_IJS1U_S1U_EEEEEENS5_IJNS5_IJNS5_IJST_SX_EEESW_EEESV_NS5_IJS1U_SX_EEEEEEEEEEEvNS4_8identityENS5_IJNS4_28SM100_TMA_2SM_LOAD_MULTICASTES26_EEES24_vS25_EENS_8epilogue10collective18CollectiveEpilogueINS29_23Sm100TmaWarpSpecializedILi3ELi2ELi32ELb1ELb0EEEJNS5_IJNSA_ILi128EEESG_SF_EEENS5_IJNSM_IS2E_SC_EENSM_ISN_SC_EEEEENS_10bfloat16_tESL_S2J_SL_NS29_6fusion15FusionCallbacksIS2D_NS2K_17LinearCombinationIS2J_fS2J_fLNS_15FloatRoundStyleE2EEES2F_S2I_JEEENS4_5SM1004TMEM4LOAD26SM100_TMEM_LOAD_32dp32b32xENS4_13SM90_TMA_LOADENS1J_INS1K_ILi2ELi4ELi3EEENS1M_ILi16EEENSM_INS5_IJS1O_SN_EEENS5_IJSN_SC_EEEEEEENS4_39AutoVectorizingCopyWithAssumedAlignmentILi128EEENS4_14SM90_TMA_STOREES30_S32_S32_EEEvvEEEEvNT_6ParamsE --------------------------
	.section	.text._ZN7cutlass13device_kernelINS_4gemm6kernel13GemmUniversalIN4cute5tupleIJiiiiEEENS1_10collective13CollectiveMmaINS1_46MainloopSm100TmaUmmaWarpSpecializedBlockScaledILi9ELi2ELi2ENS5_IJNS4_1CILi4EEENSA_ILi1EEESC_EEEEENS5_IJNSA_ILi256EEENSA_ILi64EEESF_EEENS5_IJNS_12float_e2m1_tENS_13float_ue8m0_tEEEENS5_IJNS5_IJlSC_lEEENS4_6LayoutINS5_IJNS5_IJNS5_IJNSA_ILi32EEESB_EEEiEEESP_NS5_IJSC_iEEEEEENS5_IJNS5_IJNS5_IJNSA_ILi16EEESB_EEEiEEENS5_IJNS5_IJNSA_ILi0EEESC_EEENSA_ILi512EEEEEENS5_IJSV_iEEEEEEEEEEESK_S12_NS4_8TiledMMAINS4_8MMA_AtomIJNS4_23SM100_MMA_MXF4_2x1SM_SSISI_SI_fSJ_Li256ELi64ELi32ELNS4_4UMMA5MajorE0ELS17_0ELNS16_7ScaleInE0ELS18_0EEEEEENSM_INS5_IJSC_SC_SC_EEENS5_IJSV_SV_SV_EEEEENS5_IJNS4_10UnderscoreES1E_S1E_EEEEENS5_IJNS4_18SM100_TMA_2SM_LOADES1H_EEENS5_IJNS4_14ComposedLayoutINS4_7SwizzleILi3ELi4ELi3EEENS4_18smem_ptr_flag_bitsILi4EEENSM_INS5_IJNSA_ILi8EEESF_EEENS5_IJSF_SC_EEEEEEENSM_INS5_IJNS5_IJNS5_IJSO_SC_EEENS5_IJSN_NSA_ILi2EEEEEEEEESC_NS5_IJS1U_S1U_EEEEEENS5_IJNS5_IJNS5_IJST_SX_EEESW_EEESV_NS5_IJS1U_SX_EEEEEEEEEEEvNS4_8identityENS5_IJNS4_28SM100_TMA_2SM_LOAD_MULTICASTES26_EEES24_vS25_EENS_8epilogue10collective18CollectiveEpilogueINS29_23Sm100TmaWarpSpecializedILi3ELi2ELi32ELb1ELb0EEEJNS5_IJNSA_ILi128EEESG_SF_EEENS5_IJNSM_IS2E_SC_EENSM_ISN_SC_EEEEENS_10bfloat16_tESL_S2J_SL_NS29_6fusion15FusionCallbacksIS2D_NS2K_17LinearCombinationIS2J_fS2J_fLNS_15FloatRoundStyleE2EEES2F_S2I_JEEENS4_5SM1004TMEM4LOAD26SM100_TMEM_LOAD_32dp32b32xENS4_13SM90_TMA_LOADENS1J_INS1K_ILi2ELi4ELi3EEENS1M_ILi16EEENSM_INS5_IJS1O_SN_EEENS5_IJSN_SC_EEEEEEENS4_39AutoVectorizingCopyWithAssumedAlignmentILi128EEENS4_14SM90_TMA_STOREES30_S32_S32_EEEvvEEEEvNT_6ParamsE,"ax",@progbits
	.align	128
.text._ZN7cutlass13device_kernelINS_4gemm6kernel13GemmUniversalIN4cute5tupleIJiiiiEEENS1_10collective13CollectiveMmaINS1_46MainloopSm100TmaUmmaWarpSpecializedBlockScaledILi9ELi2ELi2ENS5_IJNS4_1CILi4EEENSA_ILi1EEESC_EEEEENS5_IJNSA_ILi256EEENSA_ILi64EEESF_EEENS5_IJNS_12float_e2m1_tENS_13float_ue8m0_tEEEENS5_IJNS5_IJlSC_lEEENS4_6LayoutINS5_IJNS5_IJNS5_IJNSA_ILi32EEESB_EEEiEEESP_NS5_IJSC_iEEEEEENS5_IJNS5_IJNS5_IJNSA_ILi16EEESB_EEEiEEENS5_IJNS5_IJNSA_ILi0EEESC_EEENSA_ILi512EEEEEENS5_IJSV_iEEEEEEEEEEESK_S12_NS4_8TiledMMAINS4_8MMA_AtomIJNS4_23SM100_MMA_MXF4_2x1SM_SSISI_SI_fSJ_Li256ELi64ELi32ELNS4_4UMMA5MajorE0ELS17_0ELNS16_7ScaleInE0ELS18_0EEEEEENSM_INS5_IJSC_SC_SC_EEENS5_IJSV_SV_SV_EEEEENS5_IJNS4_10UnderscoreES1E_S1E_EEEEENS5_IJNS4_18SM100_TMA_2SM_LOADES1H_EEENS5_IJNS4_14ComposedLayoutINS4_7SwizzleILi3ELi4ELi3EEENS4_18smem_ptr_flag_bitsILi4EEENSM_INS5_IJNSA_ILi8EEESF_EEENS5_IJSF_SC_EEEEEEENSM_INS5_IJNS5_IJNS5_IJSO_SC_EEENS5_IJSN_NSA_ILi2EEEEEEEEESC_NS5_IJS1U_S1U_EEEEEENS5_IJNS5_IJNS5_IJST_SX_EEESW_EEESV_NS5_IJS1U_SX_EEEEEEEEEEEvNS4_8identityENS5_IJNS4_28SM100_TMA_2SM_LOAD_MULTICASTES26_EEES24_vS25_EENS_8epilogue10collective18CollectiveEpilogueINS29_23Sm100TmaWarpSpecializedILi3ELi2ELi32ELb1ELb0EEEJNS5_IJNSA_ILi128EEESG_SF_EEENS5_IJNSM_IS2E_SC_EENSM_ISN_SC_EEEEENS_10bfloat16_tESL_S2J_SL_NS29_6fusion15FusionCallbacksIS2D_NS2K_17LinearCombinationIS2J_fS2J_fLNS_15FloatRoundStyleE2EEES2F_S2I_JEEENS4_5SM1004TMEM4LOAD26SM100_TMEM_LOAD_32dp32b32xENS4_13SM90_TMA_LOADENS1J_INS1K_ILi2ELi4ELi3EEENS1M_ILi16EEENSM_INS5_IJS1O_SN_EEENS5_IJSN_SC_EEEEEEENS4_39AutoVectorizingCopyWithAssumedAlignmentILi128EEENS4_14SM90_TMA_STOREES30_S32_S32_EEEvvEEEEvNT_6ParamsE:
        .type           _ZN7cutlass13device_kernelINS_4gemm6kernel13GemmUniversalIN4cute5tupleIJiiiiEEENS1_10collective13CollectiveMmaINS1_46MainloopSm100TmaUmmaWarpSpecializedBlockScaledILi9ELi2ELi2ENS5_IJNS4_1CILi4EEENSA_ILi1EEESC_EEEEENS5_IJNSA_ILi256EEENSA_ILi64EEESF_EEENS5_IJNS_12float_e2m1_tENS_13float_ue8m0_tEEEENS5_IJNS5_IJlSC_lEEENS4_6LayoutINS5_IJNS5_IJNS5_IJNSA_ILi32EEESB_EEEiEEESP_NS5_IJSC_iEEEEEENS5_IJNS5_IJNS5_IJNSA_ILi16EEESB_EEEiEEENS5_IJNS5_IJNSA_ILi0EEESC_EEENSA_ILi512EEEEEENS5_IJSV_iEEEEEEEEEEESK_S12_NS4_8TiledMMAINS4_8MMA_AtomIJNS4_23SM100_MMA_MXF4_2x1SM_SSISI_SI_fSJ_Li256ELi64ELi32ELNS4_4UMMA5MajorE0ELS17_0ELNS16_7ScaleInE0ELS18_0EEEEEENSM_INS5_IJSC_SC_SC_EEENS5_IJSV_SV_SV_EEEEENS5_IJNS4_10UnderscoreES1E_S1E_EEEEENS5_IJNS4_18SM100_TMA_2SM_LOADES1H_EEENS5_IJNS4_14ComposedLayoutINS4_7SwizzleILi3ELi4ELi3EEENS4_18smem_ptr_flag_bitsILi4EEENSM_INS5_IJNSA_ILi8EEESF_EEENS5_IJSF_SC_EEEEEEENSM_INS5_IJNS5_IJNS5_IJSO_SC_EEENS5_IJSN_NSA_ILi2EEEEEEEEESC_NS5_IJS1U_S1U_EEEEEENS5_IJNS5_IJNS5_IJST_SX_EEESW_EEESV_NS5_IJS1U_SX_EEEEEEEEEEEvNS4_8identityENS5_IJNS4_28SM100_TMA_2SM_LOAD_MULTICASTES26_EEES24_vS25_EENS_8epilogue10collective18CollectiveEpilogueINS29_23Sm100TmaWarpSpecializedILi3ELi2ELi32ELb1ELb0EEEJNS5_IJNSA_ILi128EEESG_SF_EEENS5_IJNSM_IS2E_SC_EENSM_ISN_SC_EEEEENS_10bfloat16_tESL_S2J_SL_NS29_6fusion15FusionCallbacksIS2D_NS2K_17LinearCombinationIS2J_fS2J_fLNS_15FloatRoundStyleE2EEES2F_S2I_JEEENS4_5SM1004TMEM4LOAD26SM100_TMEM_LOAD_32dp32b32xENS4_13SM90_TMA_LOADENS1J_INS1K_ILi2ELi4ELi3EEENS1M_ILi16EEENSM_INS5_IJS1O_SN_EEENS5_IJSN_SC_EEEEEEENS4_39AutoVectorizingCopyWithAssumedAlignmentILi128EEENS4_14SM90_TMA_STOREES30_S32_S32_EEEvvEEEEvNT_6ParamsE,@function
        .size           _ZN7cutlass13device_kernelINS_4gemm6kernel13GemmUniversalIN4cute5tupleIJiiiiEEENS1_10collective13CollectiveMmaINS1_46MainloopSm100TmaUmmaWarpSpecializedBlockScaledILi9ELi2ELi2ENS5_IJNS4_1CILi4EEENSA_ILi1EEESC_EEEEENS5_IJNSA_ILi256EEENSA_ILi64EEESF_EEENS5_IJNS_12float_e2m1_tENS_13float_ue8m0_tEEEENS5_IJNS5_IJlSC_lEEENS4_6LayoutINS5_IJNS5_IJNS5_IJNSA_ILi32EEESB_EEEiEEESP_NS5_IJSC_iEEEEEENS5_IJNS5_IJNS5_IJNSA_ILi16EEESB_EEEiEEENS5_IJNS5_IJNSA_ILi0EEESC_EEENSA_ILi512EEEEEENS5_IJSV_iEEEEEEEEEEESK_S12_NS4_8TiledMMAINS4_8MMA_AtomIJNS4_23SM100_MMA_MXF4_2x1SM_SSISI_SI_fSJ_Li256ELi64ELi32ELNS4_4UMMA5MajorE0ELS17_0ELNS16_7ScaleInE0ELS18_0EEEEEENSM_INS5_IJSC_SC_SC_EEENS5_IJSV_SV_SV_EEEEENS5_IJNS4_10UnderscoreES1E_S1E_EEEEENS5_IJNS4_18SM100_TMA_2SM_LOADES1H_EEENS5_IJNS4_14ComposedLayoutINS4_7SwizzleILi3ELi4ELi3EEENS4_18smem_ptr_flag_bitsILi4EEENSM_INS5_IJNSA_ILi8EEESF_EEENS5_IJSF_SC_EEEEEEENSM_INS5_IJNS5_IJNS5_IJSO_SC_EEENS5_IJSN_NSA_ILi2EEEEEEEEESC_NS5_IJS1U_S1U_EEEEEENS5_IJNS5_IJNS5_IJST_SX_EEESW_EEESV_NS5_IJS1U_SX_EEEEEEEEEEEvNS4_8identityENS5_IJNS4_28SM100_TMA_2SM_LOAD_MULTICASTES26_EEES24_vS25_EENS_8epilogue10collective18CollectiveEpilogueINS29_23Sm100TmaWarpSpecializedILi3ELi2ELi32ELb1ELb0EEEJNS5_IJNSA_ILi128EEESG_SF_EEENS5_IJNSM_IS2E_SC_EENSM_ISN_SC_EEEEENS_10bfloat16_tESL_S2J_SL_NS29_6fusion15FusionCallbacksIS2D_NS2K_17LinearCombinationIS2J_fS2J_fLNS_15FloatRoundStyleE2EEES2F_S2I_JEEENS4_5SM1004TMEM4LOAD26SM100_TMEM_LOAD_32dp32b32xENS4_13SM90_TMA_LOADENS1J_INS1K_ILi2ELi4ELi3EEENS1M_ILi16EEENSM_INS5_IJS1O_SN_EEENS5_IJSN_SC_EEEEEEENS4_39AutoVectorizingCopyWithAssumedAlignmentILi128EEENS4_14SM90_TMA_STOREES30_S32_S32_EEEvvEEEEvNT_6ParamsE,(.L_x_191 - _ZN7cutlass13device_kernelINS_4gemm6kernel13GemmUniversalIN4cute5tupleIJiiiiEEENS1_10collective13CollectiveMmaINS1_46MainloopSm100TmaUmmaWarpSpecializedBlockScaledILi9ELi2ELi2ENS5_IJNS4_1CILi4EEENSA_ILi1EEESC_EEEEENS5_IJNSA_ILi256EEENSA_ILi64EEESF_EEENS5_IJNS_12float_e2m1_tENS_13float_ue8m0_tEEEENS5_IJNS5_IJlSC_lEEENS4_6LayoutINS5_IJNS5_IJNS5_IJNSA_ILi32EEESB_EEEiEEESP_NS5_IJSC_iEEEEEENS5_IJNS5_IJNS5_IJNSA_ILi16EEESB_EEEiEEENS5_IJNS5_IJNSA_ILi0EEESC_EEENSA_ILi512EEEEEENS5_IJSV_iEEEEEEEEEEESK_S12_NS4_8TiledMMAINS4_8MMA_AtomIJNS4_23SM100_MMA_MXF4_2x1SM_SSISI_SI_fSJ_Li256ELi64ELi32ELNS4_4UMMA5MajorE0ELS17_0ELNS16_7ScaleInE0ELS18_0EEEEEENSM_INS5_IJSC_SC_SC_EEENS5_IJSV_SV_SV_EEEEENS5_IJNS4_10UnderscoreES1E_S1E_EEEEENS5_IJNS4_18SM100_TMA_2SM_LOADES1H_EEENS5_IJNS4_14ComposedLayoutINS4_7SwizzleILi3ELi4ELi3EEENS4_18smem_ptr_flag_bitsILi4EEENSM_INS5_IJNSA_ILi8EEESF_EEENS5_IJSF_SC_EEEEEEENSM_INS5_IJNS5_IJNS5_IJSO_SC_EEENS5_IJSN_NSA_ILi2EEEEEEEEESC_NS5_IJS1U_S1U_EEEEEENS5_IJNS5_IJNS5_IJST_SX_EEESW_EEESV_NS5_IJS1U_SX_EEEEEEEEEEEvNS4_8identityENS5_IJNS4_28SM100_TMA_2SM_LOAD_MULTICASTES26_EEES24_vS25_EENS_8epilogue10collective18CollectiveEpilogueINS29_23Sm100TmaWarpSpecializedILi3ELi2ELi32ELb1ELb0EEEJNS5_IJNSA_ILi128EEESG_SF_EEENS5_IJNSM_IS2E_SC_EENSM_ISN_SC_EEEEENS_10bfloat16_tESL_S2J_SL_NS29_6fusion15FusionCallbacksIS2D_NS2K_17LinearCombinationIS2J_fS2J_fLNS_15FloatRoundStyleE2EEES2F_S2I_JEEENS4_5SM1004TMEM4LOAD26SM100_TMEM_LOAD_32dp32b32xENS4_13SM90_TMA_LOADENS1J_INS1K_ILi2ELi4ELi3EEENS1M_ILi16EEENSM_INS5_IJS1O_SN_EEENS5_IJSN_SC_EEEEEEENS4_39AutoVectorizingCopyWithAssumedAlignmentILi128EEENS4_14SM90_TMA_STOREES30_S32_S32_EEEvvEEEEvNT_6ParamsE)
        .other          _ZN7cutlass13device_kernelINS_4gemm6kernel13GemmUniversalIN4cute5tupleIJiiiiEEENS1_10collective13CollectiveMmaINS1_46MainloopSm100TmaUmmaWarpSpecializedBlockScaledILi9ELi2ELi2ENS5_IJNS4_1CILi4EEENSA_ILi1EEESC_EEEEENS5_IJNSA_ILi256EEENSA_ILi64EEESF_EEENS5_IJNS_12float_e2m1_tENS_13float_ue8m0_tEEEENS5_IJNS5_IJlSC_lEEENS4_6LayoutINS5_IJNS5_IJNS5_IJNSA_ILi32EEESB_EEEiEEESP_NS5_IJSC_iEEEEEENS5_IJNS5_IJNS5_IJNSA_ILi16EEESB_EEEiEEENS5_IJNS5_IJNSA_ILi0EEESC_EEENSA_ILi512EEEEEENS5_IJSV_iEEEEEEEEEEESK_S12_NS4_8TiledMMAINS4_8MMA_AtomIJNS4_23SM100_MMA_MXF4_2x1SM_SSISI_SI_fSJ_Li256ELi64ELi32ELNS4_4UMMA5MajorE0ELS17_0ELNS16_7ScaleInE0ELS18_0EEEEEENSM_INS5_IJSC_SC_SC_EEENS5_IJSV_SV_SV_EEEEENS5_IJNS4_10UnderscoreES1E_S1E_EEEEENS5_IJNS4_18SM100_TMA_2SM_LOADES1H_EEENS5_IJNS4_14ComposedLayoutINS4_7SwizzleILi3ELi4ELi3EEENS4_18smem_ptr_flag_bitsILi4EEENSM_INS5_IJNSA_ILi8EEESF_EEENS5_IJSF_SC_EEEEEEENSM_INS5_IJNS5_IJNS5_IJSO_SC_EEENS5_IJSN_NSA_ILi2EEEEEEEEESC_NS5_IJS1U_S1U_EEEEEENS5_IJNS5_IJNS5_IJST_SX_EEESW_EEESV_NS5_IJS1U_SX_EEEEEEEEEEEvNS4_8identityENS5_IJNS4_28SM100_TMA_2SM_LOAD_MULTICASTES26_EEES24_vS25_EENS_8epilogue10collective18CollectiveEpilogueINS29_23Sm100TmaWarpSpecializedILi3ELi2ELi32ELb1ELb0EEEJNS5_IJNSA_ILi128EEESG_SF_EEENS5_IJNSM_IS2E_SC_EENSM_ISN_SC_EEEEENS_10bfloat16_tESL_S2J_SL_NS29_6fusion15FusionCallbacksIS2D_NS2K_17LinearCombinationIS2J_fS2J_fLNS_15FloatRoundStyleE2EEES2F_S2I_JEEENS4_5SM1004TMEM4LOAD26SM100_TMEM_LOAD_32dp32b32xENS4_13SM90_TMA_LOADENS1J_INS1K_ILi2ELi4ELi3EEENS1M_ILi16EEENSM_INS5_IJS1O_SN_EEENS5_IJSN_SC_EEEEEEENS4_39AutoVectorizingCopyWithAssumedAlignmentILi128EEENS4_14SM90_TMA_STOREES30_S32_S32_EEEvvEEEEvNT_6ParamsE,@"STO_CUDA_ENTRY STV_DEFAULT"
_ZN7cutlass13device_kernelINS_4gemm6kernel13GemmUniversalIN4cute5tupleIJiiiiEEENS1_10collective13CollectiveMmaINS1_46MainloopSm100TmaUmmaWarpSpecializedBlockScaledILi9ELi2ELi2ENS5_IJNS4_1CILi4EEENSA_ILi1EEESC_EEEEENS5_IJNSA_ILi256EEENSA_ILi64EEESF_EEENS5_IJNS_12float_e2m1_tENS_13float_ue8m0_tEEEENS5_IJNS5_IJlSC_lEEENS4_6LayoutINS5_IJNS5_IJNS5_IJNSA_ILi32EEESB_EEEiEEESP_NS5_IJSC_iEEEEEENS5_IJNS5_IJNS5_IJNSA_ILi16EEESB_EEEiEEENS5_IJNS5_IJNSA_ILi0EEESC_EEENSA_ILi512EEEEEENS5_IJSV_iEEEEEEEEEEESK_S12_NS4_8TiledMMAINS4_8MMA_AtomIJNS4_23SM100_MMA_MXF4_2x1SM_SSISI_SI_fSJ_Li256ELi64ELi32ELNS4_4UMMA5MajorE0ELS17_0ELNS16_7ScaleInE0ELS18_0EEEEEENSM_INS5_IJSC_SC_SC_EEENS5_IJSV_SV_SV_EEEEENS5_IJNS4_10UnderscoreES1E_S1E_EEEEENS5_IJNS4_18SM100_TMA_2SM_LOADES1H_EEENS5_IJNS4_14ComposedLayoutINS4_7SwizzleILi3ELi4ELi3EEENS4_18smem_ptr_flag_bitsILi4EEENSM_INS5_IJNSA_ILi8EEESF_EEENS5_IJSF_SC_EEEEEEENSM_INS5_IJNS5_IJNS5_IJSO_SC_EEENS5_IJSN_NSA_ILi2EEEEEEEEESC_NS5_IJS1U_S1U_EEEEEENS5_IJNS5_IJNS5_IJST_SX_EEESW_EEESV_NS5_IJS1U_SX_EEEEEEEEEEEvNS4_8identityENS5_IJNS4_28SM100_TMA_2SM_LOAD_MULTICASTES26_EEES24_vS25_EENS_8epilogue10collective18CollectiveEpilogueINS29_23Sm100TmaWarpSpecializedILi3ELi2ELi32ELb1ELb0EEEJNS5_IJNSA_ILi128EEESG_SF_EEENS5_IJNSM_IS2E_SC_EENSM_ISN_SC_EEEEENS_10bfloat16_tESL_S2J_SL_NS29_6fusion15FusionCallbacksIS2D_NS2K_17LinearCombinationIS2J_fS2J_fLNS_15FloatRoundStyleE2EEES2F_S2I_JEEENS4_5SM1004TMEM4LOAD26SM100_TMEM_LOAD_32dp32b32xENS4_13SM90_TMA_LOADENS1J_INS1K_ILi2ELi4ELi3EEENS1M_ILi16EEENSM_INS5_IJS1O_SN_EEENS5_IJSN_SC_EEEEEEENS4_39AutoVectorizingCopyWithAssumedAlignmentILi128EEENS4_14SM90_TMA_STOREES30_S32_S32_EEEvvEEEEvNT_6ParamsE:
[----:B------:R-:W1:Y:S01]  /*0000*/  LDC R1, c[0x0][0x37c] ;  /* 0x0000df00ff017b82 */ /* 0x000e620000000800 */
[----:B------:R-:W2:Y:S01]  /*0010*/  S2R R92, SR_TID.X ;  /* 0x00000000005c7919 */ /* 0x000ea20000002100 */
[----:B------:R-:W3:Y:S06]  /*0020*/  LDCU.64 UR12, c[0x0][0xc90] ;  /* 0x00019200ff0c77ac */ /* 0x000eec0008000a00 */
[----:B------:R-:W4:Y:S01]  /*0030*/  S2UR UR55, SR_CgaCtaId ;  /* 0x00000000003779c3 */ /* 0x000f220000008800 */
[----:B------:R-:W-:Y:S02]  /*0040*/  PRMT R84, RZ, 0x7610, R84 ;  /* 0x00007610ff547816 */ /* 0x000fe40000000054 */
[----:B------:R-:W-:Y:S01]  /*0050*/  ELECT P1, URZ, PT ;  /* 0x0000000000ff782f */ /* 0x000fe20003820000 */
[----:B---3--:R-:W-:-:S04]  /*0060*/  UISETP.NE.U32.AND UP0, UPT, UR12, URZ, UPT ;  /* 0x000000ff0c00728c */ /* 0x008fc8000bf05070 */
[----:B------:R-:W-:Y:S02]  /*0070*/  UISETP.NE.AND.EX UP0, UPT, UR13, URZ, UPT, UP0 ;  /* 0x000000ff0d00728c */ /* 0x000fe4000bf05300 */
[----:B----4-:R-:W-:Y:S02]  /*0080*/  ULOP3.LUT UR72, UR55, 0x1, URZ, 0xc0, !UPT ;  /* 0x0000000137487892 */ /* 0x010fe4000f8ec0ff */
[----:B------:R-:W-:Y:S01]  /*0090*/  ULOP3.LUT UR73, UR55, 0x1, URZ, 0x3c, !UPT ;  /* 0x0000000137497892 */ /* 0x000fe2000f8e3cff */
[----:B--2---:R-:W-:-:S05]  /*00a0*/  SHF.R.U32.HI R85, RZ, 0x5, R92 ;  /* 0x00000005ff557819 */ /* 0x004fca000001165c */
[----:B------:R-:W2:Y:S02]  /*00b0*/  SHFL.IDX PT, R0, R85, RZ, 0x1f ;  /* 0x00001fff55007589 */ /* 0x000ea400000e0000 */
[----:B--2---:R-:W-:Y:S01]  /*00c0*/  R2UR UR18, R0 ;  /* 0x00000000001272ca */ /* 0x004fe200000e0000 */
[----:B-1----:R-:W-:-:S14]  /*00d0*/  BRA.U UP0, `(.L_x_0) ;  /* 0x0000000100307547 */ /* 0x002fdc000b800000 */
[----:B------:R-:W1:Y:S02]  /*00e0*/  LDCU.64 UR4, c[0x0][0xc88] ;  /* 0x00019100ff0477ac */ /* 0x000e640008000a00 */
[----:B-1----:R-:W-:-:S04]  /*00f0*/  UISETP.NE.U32.AND UP0, UPT, UR4, URZ, UPT ;  /* 0x000000ff0400728c */ /* 0x002fc8000bf05070 */
[----:B------:R-:W-:-:S09]  /*0100*/  UISETP.NE.AND.EX UP0, UPT, UR5, URZ, UPT, UP0 ;  /* 0x000000ff0500728c */ /* 0x000fd2000bf05300 */
[----:B------:R-:W-:Y:S05]  /*0110*/  BRA.U !UP0, `(.L_x_1) ;  /* 0x0000000108147547 */ /* 0x000fea000b800000 */
[----:B------:R-:W1:Y:S01]  /*0120*/  LDC.64 R2, c[0x0][0xc88] ;  /* 0x00032200ff027b82 */ /* 0x000e620000000a00 */
[----:B------:R-:W1:Y:S02]  /*0130*/  LDCU.64 UR4, c[0x0][0x358] ;  /* 0x00006b00ff0477ac */ /* 0x000e640008000a00 */
[----:B-1----:R1:W5:Y:S01]  /*0140*/  LDG.E R41, desc[UR4][R2.64] ;  /* 0x0000000402297981 */ /* 0x002362000c1e1900 */
[----:B------:R-:W-:Y:S01]  /*0150*/  HFMA2 R84, -RZ, RZ, 0, 5.9604644775390625e-08 ;  /* 0x00000001ff547431 */ /* 0x000fe200000001ff */
[----:B------:R-:W-:Y:S05]  /*0160*/  BRA `(.L_x_0) ;  /* 0x00000000000c7947 */ /* 0x000fea0003800000 */
.L_x_1:
[----:B------:R-:W1:Y:S01]  /*0170*/  LDCU UR4, c[0x0][0xc80] ;  /* 0x00019000ff0477ac */ /* 0x000e620008000800 */
[----:B------:R-:W-:Y:S01]  /*0180*/  HFMA2 R84, -RZ, RZ, 0, 5.9604644775390625e-08 ;  /* 0x00000001ff547431 */ /* 0x000fe200000001ff */
[----:B-1----:R-:W-:-:S07]  /*0190*/  MOV R41, UR4 ;  /* 0x0000000400297c02 */ /* 0x002fce0008000f00 */
.L_x_0:
[----:B------:R-:W2:Y:S02]  /*01a0*/  LDCU.64 UR4, c[0x0][0xcb0] ;  /* 0x00019600ff0477ac */ /* 0x000ea40008000a00 */
[----:B--2---:R-:W-:-:S04]  /*01b0*/  UISETP.NE.U32.AND UP0, UPT, UR4, URZ, UPT ;  /* 0x000000ff0400728c */ /* 0x004fc8000bf05070 */
[----:B------:R-:W-:-:S09]  /*01c0*/  UISETP.NE.AND.EX UP0, UPT, UR5, URZ, UPT, UP0 ;  /* 0x000000ff0500728c */ /* 0x000fd2000bf05300 */
[----:B------:R-:W-:Y:S05]  /*01d0*/  BRA.U UP0, `(.L_x_2) ;  /* 0x0000000100287547 */ /* 0x000fea000b800000 */
[----:B------:R-:W2:Y:S02]  /*01e0*/  LDCU.64 UR4, c[0x0][0xca8] ;  /* 0x00019500ff0477ac */ /* 0x000ea40008000a00 */
[----:B--2---:R-:W-:-:S04]  /*01f0*/  UISETP.NE.U32.AND UP0, UPT, UR4, URZ, UPT ;  /* 0x000000ff0400728c */ /* 0x004fc8000bf05070 */
[----:B------:R-:W-:-:S09]  /*0200*/  UISETP.NE.AND.EX UP0, UPT, UR5, URZ, UPT, UP0 ;  /* 0x000000ff0500728c */ /* 0x000fd2000bf05300 */
[----:B------:R-:W-:Y:S05]  /*0210*/  BRA.U !UP0, `(.L_x_3) ;  /* 0x0000000108107547 */ /* 0x000fea000b800000 */
[----:B------:R-:W2:Y:S01]  /*0220*/  LDC.64 R38, c[0x0][0xca8] ;  /* 0x00032a00ff267b82 */ /* 0x000ea20000000a00 */
[----:B------:R-:W2:Y:S02]  /*0230*/  LDCU.64 UR4, c[0x0][0x358] ;  /* 0x00006b00ff0477ac */ /* 0x000ea40008000a00 */
[----:B--2---:R2:W5:Y:S01]  /*0240*/  LDG.E R38, desc[UR4][R38.64] ;  /* 0x0000000426267981 */ /* 0x004562000c1e1900 */
[----:B------:R-:W-:Y:S05]  /*0250*/  BRA `(.L_x_2) ;  /* 0x0000000000087947 */ /* 0x000fea0003800000 */
.L_x_3:
[----:B------:R-:W2:Y:S02]  /*0260*/  LDCU UR4, c[0x0][0xca0] ;  /* 0x00019400ff0477ac */ /* 0x000ea40008000800 */
[----:B--2---:R-:W-:Y:S02]  /*0270*/  MOV R38, UR4 ;  /* 0x0000000400267c02 */ /* 0x004fe40008000f00 */
.L_x_2:
[----:B------:R-:W-:Y:S01]  /*0280*/  IMAD.U32 R0, RZ, RZ, UR18 ;  /* 0x00000012ff007e24 */ /* 0x000fe2000f8e00ff */
[----:B------:R-:W-:Y:S04]  /*0290*/  BSSY.RECONVERGENT B0, `(.L_x_4) ;  /* 0x0000012000007945 */ /* 0x000fe80003800200 */
[C---:B------:R-:W-:Y:S02]  /*02a0*/  ISETP.NE.OR P2, PT, R0.reuse, 0x1, !P1 ;  /* 0x000000010000780c */ /* 0x040fe40004f45670 */
[----:B------:R-:W-:-:S11]  /*02b0*/  ISETP.NE.OR P0, PT, R0, 0x3, !P1 ;  /* 0x000000030000780c */ /* 0x000fd60004f05670 */
[----:B------:R-:W-:Y:S05]  /*02c0*/  @P2 BRA `(.L_x_5) ;  /* 0x0000000000382947 */ /* 0x000fea0003800000 */
[----:B------:R-:W3:Y:S02]  /*02d0*/  LDCU.64 UR4, c[0x0][0x348] ;  /* 0x00006900ff0477ac */ /* 0x000ee40008000a00 */
[----:B---3--:R-:W-:Y:S02]  /*02e0*/  UIADD3 UR10, UP3, UPT, UR4, 0x80, URZ ;  /* 0x00000080040a7890 */ /* 0x008fe4000ff7e0ff */
[----:B------:R-:W-:Y:S02]  /*02f0*/  UIADD3 UR8, UP2, UPT, UR4, 0x180, URZ ;  /* 0x0000018004087890 */ /* 0x000fe4000ff5e0ff */
[----:B------:R-:W-:Y:S02]  /*0300*/  UIADD3 UR6, UP1, UPT, UR4, 0x280, URZ ;  /* 0x0000028004067890 */ /* 0x000fe4000ff3e0ff */
[----:B------:R-:W-:Y:S02]  /*0310*/  UIADD3 UR4, UP0, UPT, UR4, 0x380, URZ ;  /* 0x0000038004047890 */ /* 0x000fe4000ff1e0ff */
[----:B------:R-:W-:-:S02]  /*0320*/  UIADD3.X UR11, UPT, UPT, URZ, UR5, URZ, UP3, !UPT ;  /* 0x00000005ff0b7290 */ /* 0x000fc40009ffe4ff */
[----:B------:R-:W-:Y:S02]  /*0330*/  UIADD3.X UR9, UPT, UPT, URZ, UR5, URZ, UP2, !UPT ;  /* 0x00000005ff097290 */ /* 0x000fe400097fe4ff */
[----:B------:R-:W-:Y:S02]  /*0340*/  UIADD3.X UR7, UPT, UPT, URZ, UR5, URZ, UP1, !UPT ;  /* 0x00000005ff077290 */ /* 0x000fe40008ffe4ff */
[----:B------:R-:W-:-:S03]  /*0350*/  UIADD3.X UR5, UPT, UPT, URZ, UR5, URZ, UP0, !UPT ;  /* 0x00000005ff057290 */ /* 0x000fc600087fe4ff */
[----:B------:R3:W-:Y:S02]  /*0360*/  UTMACCTL.PF [UR10] ;  /* 0x000000000a0079b9 */ /* 0x0007e40008040000 */
[----:B------:R3:W-:Y:S02]  /*0370*/  UTMACCTL.PF [UR8] ;  /* 0x00000000080079b9 */ /* 0x0007e40008040000 */
[----:B------:R3:W-:Y:S02]  /*0380*/  UTMACCTL.PF [UR6] ;  /* 0x00000000060079b9 */ /* 0x0007e40008040000 */
[----:B------:R3:W-:Y:S02]  /*0390*/  UTMACCTL.PF [UR4] ;  /* 0x00000000040079b9 */ /* 0x0007e40008040000 */
[----:B---3--:R-:W-:Y:S01]  /*03a0*/  NOP ;  /* 0x0000000000007918 */ /* 0x008fe20000000000 */
.L_x_5:
[----:B------:R-:W-:Y:S05]  /*03b0*/  BSYNC.RECONVERGENT B0 ;  /* 0x0000000000007941 */ /* 0x000fea0003800200 */
.L_x_4:
[----:B------:R-:W-:Y:S04]  /*03c0*/  BSSY.RECONVERGENT B0, `(.L_x_6) ;  /* 0x000000a000007945 */ /* 0x000fe80003800200 */
[----:B------:R-:W-:Y:S05]  /*03d0*/  @P0 BRA `(.L_x_7) ;  /* 0x0000000000200947 */ /* 0x000fea0003800000 */
[----:B------:R-:W3:Y:S02]  /*03e0*/  LDCU.64 UR4, c[0x0][0x348] ;  /* 0x00006900ff0477ac */ /* 0x000ee40008000a00 */
[----:B---3--:R-:W-:Y:S02]  /*03f0*/  UIADD3 UR6, UP1, UPT, UR4, 0x980, URZ ;  /* 0x0000098004067890 */ /* 0x008fe4000ff3e0ff */
[----:B------:R-:W-:Y:S02]  /*0400*/  UIADD3 UR4, UP0, UPT, UR4, 0xa80, URZ ;  /* 0x00000a8004047890 */ /* 0x000fe4000ff1e0ff */
[----:B------:R-:W-:Y:S02]  /*0410*/  UIADD3.X UR7, UPT, UPT, URZ, UR5, URZ, UP1, !UPT ;  /* 0x00000005ff077290 */ /* 0x000fe40008ffe4ff */
[----:B------:R-:W-:-:S07]  /*0420*/  UIADD3.X UR5, UPT, UPT, URZ, UR5, URZ, UP0, !UPT ;  /* 0x00000005ff057290 */ /* 0x000fce00087fe4ff */
[----:B------:R3:W-:Y:S02]  /*0430*/  UTMACCTL.PF [UR6] ;  /* 0x00000000060079b9 */ /* 0x0007e40008040000 */
[----:B------:R3:W-:Y:S02]  /*0440*/  UTMACCTL.PF [UR4] ;  /* 0x00000000040079b9 */ /* 0x0007e40008040000 */
[----:B---3--:R-:W-:Y:S01]  /*0450*/  NOP ;  /* 0x0000000000007918 */ /* 0x008fe20000000000 */
.L_x_7:
[----:B------:R-:W-:Y:S05]  /*0460*/  BSYNC.RECONVERGENT B0 ;  /* 0x0000000000007941 */ /* 0x000fea0003800200 */
.L_x_6:
[----:B------:R-:W3:Y:S01]  /*0470*/  LDCU.64 UR4, c[0x0][0xc88] ;  /* 0x00019100ff0477ac */ /* 0x000ee20008000a00 */
[----:B------:R-:W-:Y:S02]  /*0480*/  UISETP.EQ.U32.AND UP2, UPT, UR12, URZ, UPT ;  /* 0x000000ff0c00728c */ /* 0x000fe4000bf42070 */
[----:B------:R-:W-:Y:S02]  /*0490*/  UPLOP3.LUT UP4, UPT, UPT, UPT, UPT, 0x80, 0x8 ;  /* 0x000000000008789c */ /* 0x000fe40003f8f070 */
[----:B---3--:R-:W-:-:S04]  /*04a0*/  UISETP.NE.U32.AND UP0, UPT, UR4, URZ, UPT ;  /* 0x000000ff0400728c */ /* 0x008fc8000bf05070 */
[----:B------:R-:W-:-:S04]  /*04b0*/  UISETP.NE.AND.EX UP1, UPT, UR5, URZ, UPT, UP0 ;  /* 0x000000ff0500728c */ /* 0x000fc8000bf25300 */
[----:B------:R-:W-:-:S04]  /*04c0*/  UISETP.EQ.OR.EX UP3, UPT, UR13, URZ, !UP1, UP2 ;  /* 0x000000ff0d00728c */ /* 0x000fc8000cf62720 */
[----:B------:R-:W-:-:S06]  /*04d0*/  UP2UR UR4, UPR, URZ, 0x8 ;  /* 0x00000008ff047883 */ /* 0x000fcc0008000000 */
[----:B------:R-:W-:Y:S01]  /*04e0*/  MOV R88, UR4 ;  /* 0x0000000400587c02 */ /* 0x000fe20008000f00 */
[----:B------:R-:W-:Y:S06]  /*04f0*/  BRA.U !UP3, `(.L_x_8) ;  /* 0x000000010b207547 */ /* 0x000fec000b800000 */
[----:B------:R-:W-:Y:S01]  /*0500*/  UISETP.NE.U32.AND UP2, UPT, UR12, URZ, UPT ;  /* 0x000000ff0c00728c */ /* 0x000fe2000bf45070 */
[----:B-----5:R-:W-:Y:S01]  /*0510*/  FSETP.NEU.AND P0, PT, R41, RZ, PT ;  /* 0x000000ff2900720b */ /* 0x020fe20003f0d000 */
[----:B------:R-:W-:Y:S02]  /*0520*/  USEL UR4, URZ, 0xffffffff, UP1 ;  /* 0xffffffffff047887 */ /* 0x000fe40008800000 */
[----:B------:R-:W-:-:S10]  /*0530*/  UISETP.NE.AND.EX UP2, UPT, UR13, URZ, UPT, UP2 ;  /* 0x000000ff0d00728c */ /* 0x000fd4000bf45320 */
[----:B------:R-:W-:Y:S01]  /*0540*/  VOTEU.ANY UP0, P0 ;  /* 0x0000000000ff7886 */ /* 0x000fe20000000100 */
[----:B------:R-:W-:-:S04]  /*0550*/  @!UP2 USEL UR4, URZ, 0xffffffff, UP0 ;  /* 0xffffffffff04a887 */ /* 0x000fc80008000000 */
[----:B------:R-:W-:-:S04]  /*0560*/  ULOP3.LUT UR4, UR4, 0x1, URZ, 0xc0, !UPT ;  /* 0x0000000104047892 */ /* 0x000fc8000f8ec0ff */
[----:B------:R-:W-:-:S11]  /*0570*/  UISETP.NE.U32.AND UP4, UPT, UR4, 0x1, UPT ;  /* 0x000000010400788c */ /* 0x000fd6000bf85070 */
.L_x_8:
[----:B------:R-:W3:Y:S01]  /*0580*/  SHFL.IDX PT, R0, R85, RZ, 0x1f ;  /* 0x00001fff55007589 */ /* 0x000ee200000e0000 */
[----:B------:R-:W-:-:S04]  /*0590*/  UISETP.NE.AND UP0, UPT, UR18, 0x2, UPT ;  /* 0x000000021200788c */ /* 0x000fc8000bf05270 */
[----:B------:R-:W-:Y:S02]  /*05a0*/  UISETP.EQ.AND UP2, UPT, UR72, URZ, !UP0 ;  /* 0x000000ff4800728c */ /* 0x000fe4000c742270 */
[----:B------:R-:W-:-:S04]  /*05b0*/  USEL UR47, URZ, 0x1, UP0 ;  /* 0x00000001ff2f7887 */ /* 0x000fc80008000000 */
[----:B------:R-:W-:Y:S02]  /*05c0*/  PLOP3.LUT P4, PT, P1, PT, UP2, 0x80, 0x8 ;  /* 0x000000000008781c */ /* 0x000fe40000f8f028 */
[----:B---3--:R-:W-:-:S13]  /*05d0*/  ISETP.NE.AND P0, PT, R0, RZ, PT ;  /* 0x000000ff0000720c */ /* 0x008fda0003f05270 */
[----:B------:R-:W-:Y:S05]  /*05e0*/  @P0 BRA `(.L_x_9) ;  /* 0x0000000000880947 */ /* 0x000fea0003800000 */
[----:B------:R-:W-:Y:S01]  /*05f0*/  ELECT P0, URZ, PT ;  /* 0x0000000000ff782f */ /* 0x000fe20003800000 */
[----:B------:R-:W-:-:S12]  /*0600*/  BSSY.RECONVERGENT B0, `(.L_x_9) ;  /* 0x0000020000007945 */ /* 0x000fd80003800200 */
[----:B------:R-:W-:Y:S05]  /*0610*/  @!P0 BRA `(.L_x_10) ;  /* 0x0000000000788947 */ /* 0x000fea0003800000 */
[----:B------:R-:W-:Y:S01]  /*0620*/  UMOV UR4, 0x400 ;  /* 0x0000040000047882 */ /* 0x000fe20000000000 */
[----:B------:R-:W-:Y:S01]  /*0630*/  UMOV UR8, 0x1 ;  /* 0x0000000100087882 */ /* 0x000fe20000000000 */
[----:B------:R-:W-:Y:S01]  /*0640*/  UMOV UR6, 0x2 ;  /* 0x0000000200067882 */ /* 0x000fe20000000000 */
[----:B------:R-:W-:Y:S02]  /*0650*/  ULEA UR4, UR55, UR4, 0x18 ;  /* 0x0000000437047291 */ /* 0x000fe4000f8ec0ff */
[----:B------:R-:W-:-:S04]  /*0660*/  UIADD3 UR8, UPT, UPT, -UR8, 0x100000, URZ ;  /* 0x0010000008087890 */ /* 0x000fc8000fffe1ff */
[----:B------:R-:W-:Y:S02]  /*0670*/  USHF.L.U32 UR9, UR8, 0xb, URZ ;  /* 0x0000000b08097899 */ /* 0x000fe400080006ff */
[----:B------:R-:W-:Y:S02]  /*0680*/  USHF.L.U32 UR8, UR8, 0x1, URZ ;  /* 0x0000000108087899 */ /* 0x000fe400080006ff */
[----:B------:R-:W-:-:S04]  /*0690*/  UIADD3 UR6, UPT, UPT, -UR6, 0x100000, URZ ;  /* 0x0010000006067890 */ /* 0x000fc8000fffe1ff */
[----:B------:R-:W-:Y:S02]  /*06a0*/  USHF.L.U32 UR7, UR6, 0xb, URZ ;  /* 0x0000000b06077899 */ /* 0x000fe400080006ff */
[----:B------:R-:W-:Y:S01]  /*06b0*/  USHF.L.U32 UR6, UR6, 0x1, URZ ;  /* 0x0000000106067899 */ /* 0x000fe200080006ff */
[----:B------:R-:W3:Y:S03]  /*06c0*/  FENCE.VIEW.ASYNC.S ;  /* 0x00000000000073c6 */ /* 0x000ee60000000000 */
[----:B---3--:R3:W4:Y:S08]  /*06d0*/  SYNCS.EXCH.64 URZ, [UR4], UR8 ;  /* 0x0000000804ff75b2 */ /* 0x0087300008000100 */
[----:B------:R3:W1:Y:S01]  /*06e0*/  SYNCS.EXCH.64 URZ, [UR4+0x48], UR6 ;  /* 0x0000480604ff75b2 */ /* 0x0006620008000100 */
        /* <DEDUP_REMOVED lines=15> */
[----:B------:R3:W1:Y:S02]  /*07e0*/  SYNCS.EXCH.64 URZ, [UR4+0x88], UR6 ;  /* 0x0000880604ff75b2 */ /* 0x0006640008000100 */
[----:B---34-:R-:W-:Y:S01]  /*07f0*/  NOP ;  /* 0x0000000000007918 */ /* 0x018fe20000000000 */
.L_x_10:
[----:B------:R-:W-:Y:S05]  /*0800*/  BSYNC.RECONVERGENT B0 ;  /* 0x0000000000007941 */ /* 0x000fea0003800200 */
.L_x_9:
[----:B------:R-:W3:Y:S01]  /*0810*/  SHFL.IDX PT, R0, R85, RZ, 0x1f ;  /* 0x00001fff55007589 */ /* 0x000ee200000e0000 */
[----:B------:R-:W-:Y:S01]  /*0820*/  NOP ;  /* 0x0000000000007918 */ /* 0x000fe20000000000 */
[----:B---3--:R-:W-:-:S13]  /*0830*/  ISETP.NE.AND P0, PT, R0, 0x1, PT ;  /* 0x000000010000780c */ /* 0x008fda0003f05270 */
[----:B------:R-:W-:Y:S05]  /*0840*/  @P0 BRA `(.L_x_11) ;  /* 0x00000000004c0947 */ /* 0x000fea0003800000 */
        /* <DEDUP_REMOVED lines=10> */
[----:B------:R-:W-:Y:S01]  /*08f0*/  ELECT P0, URZ, PT ;  /* 0x0000000000ff782f */ /* 0x000fe20003800000 */
[----:B------:R-:W3:Y:S02]  /*0900*/  FENCE.VIEW.ASYNC.S ;  /* 0x00000000000073c6 */ /* 0x000ee40000000000 */
[----:B---3--:R3:W4:Y:S08]  /*0910*/  SYNCS.EXCH.64 URZ, [UR4+0x90], UR8 ;  /* 0x0000900804ff75b2 */ /* 0x0087300008000100 */
[----:B------:R3:W1:Y:S01]  /*0920*/  SYNCS.EXCH.64 URZ, [UR4+0xa8], UR6 ;  /* 0x0000a80604ff75b2 */ /* 0x0006620008000100 */
[----:B------:R3:W1:Y:S01]  /*0930*/  SYNCS.EXCH.64 URZ, [UR4+0x98], UR8 ;  /* 0x0000980804ff75b2 */ /* 0x0006620008000100 */
[----:B------:R3:W1:Y:S01]  /*0940*/  SYNCS.EXCH.64 URZ, [UR4+0xb0], UR6 ;  /* 0x0000b00604ff75b2 */ /* 0x0006620008000100 */
[----:B------:R3:W1:Y:S01]  /*0950*/  SYNCS.EXCH.64 URZ, [UR4+0xa0], UR8 ;  /* 0x0000a00804ff75b2 */ /* 0x0006620008000100 */
[----:B------:R3:W1:Y:S01]  /*0960*/  SYNCS.EXCH.64 URZ, [UR4+0xb8], UR6 ;  /* 0x0000b80604ff75b2 */ /* 0x0006620008000100 */
[----:B------:R-:W-:Y:S01]  /*0970*/  NOP ;  /* 0x0000000000007918 */ /* 0x000fe20000000000 */
.L_x_11:
[----:B------:R-:W2:Y:S01]  /*0980*/  SHFL.IDX PT, R0, R85, RZ, 0x1f ;  /* 0x00001fff55007589 */ /* 0x000ea200000e0000 */
[----:B------:R-:W-:Y:S01]  /*0990*/  NOP ;  /* 0x0000000000007918 */ /* 0x000fe20000000000 */
[----:B--2---:R-:W-:-:S13]  /*09a0*/  ISETP.NE.AND P0, PT, R0, 0x3, PT ;  /* 0x000000030000780c */ /* 0x004fda0003f05270 */
[----:B------:R-:W-:Y:S05]  /*09b0*/  @P0 BRA `(.L_x_12) ;  /* 0x00000000002c0947 */ /* 0x000fea0003800000 */
[----:B---3--:R-:W-:Y:S01]  /*09c0*/  UMOV UR6, 0x400 ;  /* 0x0000040000067882 */ /* 0x008fe20000000000 */
[----:B------:R-:W-:Y:S01]  /*09d0*/  UMOV UR4, 0x20 ;  /* 0x0000002000047882 */ /* 0x000fe20000000000 */
[----:B------:R-:W-:Y:S02]  /*09e0*/  ULEA UR6, UR55, UR6, 0x18 ;  /* 0x0000000637067291 */ /* 0x000fe4000f8ec0ff */
[----:B------:R-:W-:-:S04]  /*09f0*/  UIADD3 UR4, UPT, UPT, -UR4, 0x100000, URZ ;  /* 0x0010000004047890 */ /* 0x000fc8000fffe1ff */
[----:B------:R-:W-:Y:S02]  /*0a00*/  USHF.L.U32 UR5, UR4, 0xb, URZ ;  /* 0x0000000b04057899 */ /* 0x000fe400080006ff */
[----:B------:R-:W-:Y:S01]  /*0a10*/  USHF.L.U32 UR4, UR4, 0x1, URZ ;  /* 0x0000000104047899 */ /* 0x000fe200080006ff */
[----:B------:R-:W-:Y:S01]  /*0a20*/  ELECT P0, URZ, PT ;  /* 0x0000000000ff782f */ /* 0x000fe20003800000 */
[----:B------:R-:W2:Y:S10]  /*0a30*/  FENCE.VIEW.ASYNC.S ;  /* 0x00000000000073c6 */ /* 0x000eb40000000000 */
[----:B--2---:R2:W3:Y:S01]  /*0a40*/  SYNCS.EXCH.64 URZ, [UR6+0xc0], UR4 ;  /* 0x0000c00406ff75b2 */ /* 0x0044e20008000100 */
[----:B------:R2:W1:Y:S01]  /*0a50*/  SYNCS.EXCH.64 URZ, [UR6+0xc8], UR4 ;  /* 0x0000c80406ff75b2 */ /* 0x0004620008000100 */
[----:B------:R-:W-:Y:S01]  /*0a60*/  NOP ;  /* 0x0000000000007918 */ /* 0x000fe20000000000 */
.L_x_12:
[----:B------:R-:W4:Y:S01]  /*0a70*/  SHFL.IDX PT, R0, R85, RZ, 0x1f ;  /* 0x00001fff55007589 */ /* 0x000f2200000e0000 */
[----:B------:R-:W-:Y:S01]  /*0a80*/  NOP ;  /* 0x0000000000007918 */ /* 0x000fe20000000000 */
[----:B----4-:R-:W-:-:S13]  /*0a90*/  ISETP.NE.AND P0, PT, R0, 0x4, PT ;  /* 0x000000040000780c */ /* 0x010fda0003f05270 */
[----:B------:R-:W-:Y:S05]  /*0aa0*/  @P0 BRA `(.L_x_13) ;  /* 0x0000000000480947 */ /* 0x000fea0003800000 */
[----:B--23--:R-:W-:Y:S01]  /*0ab0*/  UMOV UR4, 0x3a0 ;  /* 0x000003a000047882 */ /* 0x00cfe20000000000 */
[----:B------:R-:W-:Y:S01]  /*0ac0*/  UMOV UR6, 0x400 ;  /* 0x0000040000067882 */ /* 0x000fe20000000000 */
[----:B------:R-:W-:Y:S01]  /*0ad0*/  USEL UR4, UR4, 0x320, UP4 ;  /* 0x0000032004047887 */ /* 0x000fe2000a000000 */
        /* <DEDUP_REMOVED lines=9> */
[----:B------:R-:W2:Y:S02]  /*0b70*/  FENCE.VIEW.ASYNC.S ;  /* 0x00000000000073c6 */ /* 0x000ea40000000000 */
[----:B--2---:R4:W2:Y:S08]  /*0b80*/  SYNCS.EXCH.64 URZ, [UR6+0xd0], UR8 ;  /* 0x0000d00806ff75b2 */ /* 0x0048b00008000100 */
[----:B------:R4:W3:Y:S01]  /*0b90*/  SYNCS.EXCH.64 URZ, [UR6+0xe0], UR4 ;  /* 0x0000e00406ff75b2 */ /* 0x0008e20008000100 */
[----:B------:R4:W1:Y:S01]  /*0ba0*/  SYNCS.EXCH.64 URZ, [UR6+0xd8], UR8 ;  /* 0x0000d80806ff75b2 */ /* 0x0008620008000100 */
[----:B------:R4:W1:Y:S02]  /*0bb0*/  SYNCS.EXCH.64 URZ, [UR6+0xe8], UR4 ;  /* 0x0000e80406ff75b2 */ /* 0x0008640008000100 */
[----:B----4-:R-:W-:Y:S01]  /*0bc0*/  NOP ;  /* 0x0000000000007918 */ /* 0x010fe20000000000 */
.L_x_13:
[----:B------:R-:W4:Y:S01]  /*0bd0*/  SHFL.IDX PT, R0, R85, RZ, 0x1f ;  /* 0x00001fff55007589 */ /* 0x000f2200000e0000 */
[----:B------:R-:W-:Y:S01]  /*0be0*/  NOP ;  /* 0x0000000000007918 */ /* 0x000fe20000000000 */
[----:B----4-:R-:W-:-:S13]  /*0bf0*/  ISETP.NE.AND P0, PT, R0, 0x5, PT ;  /* 0x000000050000780c */ /* 0x010fda0003f05270 */
[----:B------:R-:W-:Y:S05]  /*0c00*/  @P0 BRA `(.L_x_14) ;  /* 0x0000000000440947 */ /* 0x000fea0003800000 */
[----:B--23--:R-:W-:Y:S01]  /*0c10*/  UMOV UR4, 0x400 ;  /* 0x0000040000047882 */ /* 0x00cfe20000000000 */
        /* <DEDUP_REMOVED lines=16> */
.L_x_14:
[----:B------:R-:W4:Y:S01]  /*0d20*/  SHFL.IDX PT, R0, R85, RZ, 0x1f ;  /* 0x00001fff55007589 */ /* 0x000f2200000e0000 */
[----:B------:R-:W-:Y:S01]  /*0d30*/  ISETP.NE.OR P1, PT, RZ, UR18, !P1 ;  /* 0x00000012ff007c0c */ /* 0x000fe2000cf25670 */
[----:B------:R-:W-:Y:S01]  /*0d40*/  NOP ;  /* 0x0000000000007918 */ /* 0x000fe20000000000 */
[----:B----4-:R-:W-:-:S13]  /*0d50*/  ISETP.NE.AND P0, PT, R0, 0x3, PT ;  /* 0x000000030000780c */ /* 0x010fda0003f05270 */
[----:B------:R-:W-:Y:S05]  /*0d60*/  @P0 BRA `(.L_x_15) ;  /* 0x0000000000340947 */ /* 0x000fea0003800000 */
[----:B--23--:R-:W-:Y:S01]  /*0d70*/  UMOV UR4, 0x400 ;  /* 0x0000040000047882 */ /* 0x00cfe20000000000 */
[----:B------:R-:W-:Y:S01]  /*0d80*/  UMOV UR6, 0x20 ;  /* 0x0000002000067882 */ /* 0x000fe20000000000 */
[----:B------:R-:W-:Y:S02]  /*0d90*/  ULEA UR4, UR55, UR4, 0x18 ;  /* 0x0000000437047291 */ /* 0x000fe4000f8ec0ff */
[----:B------:R-:W-:-:S04]  /*0da0*/  UIADD3 UR6, UPT, UPT, -UR6, 0x100000, URZ ;  /* 0x0010000006067890 */ /* 0x000fc8000fffe1ff */
[----:B------:R-:W-:Y:S02]  /*0db0*/  USHF.L.U32 UR7, UR6, 0xb, URZ ;  /* 0x0000000b06077899 */ /* 0x000fe400080006ff */
[----:B------:R-:W-:Y:S01]  /*0dc0*/  USHF.L.U32 UR6, UR6, 0x1, URZ ;  /* 0x0000000106067899 */ /* 0x000fe200080006ff */
[----:B------:R-:W-:Y:S01]  /*0dd0*/  ELECT P0, URZ, PT ;  /* 0x0000000000ff782f */ /* 0x000fe20003800000 */
[----:B------:R-:W2:Y:S10]  /*0de0*/  FENCE.VIEW.ASYNC.S ;  /* 0x00000000000073c6 */ /* 0x000eb40000000000 */
[----:B--2---:R4:W2:Y:S01]  /*0df0*/  SYNCS.EXCH.64 URZ, [UR4+0x110], UR6 ;  /* 0x0001100604ff75b2 */ /* 0x0048a20008000100 */
[----:B------:R4:W3:Y:S01]  /*0e00*/  SYNCS.EXCH.64 URZ, [UR4+0x120], UR6 ;  /* 0x0001200604ff75b2 */ /* 0x0008e20008000100 */
[----:B------:R4:W1:Y:S01]  /*0e10*/  SYNCS.EXCH.64 URZ, [UR4+0x118], UR6 ;  /* 0x0001180604ff75b2 */ /* 0x0008620008000100 */
[----:B------:R4:W1:Y:S02]  /*0e20*/  SYNCS.EXCH.64 URZ, [UR4+0x128], UR6 ;  /* 0x0001280604ff75b2 */ /* 0x0008640008000100 */
[----:B----4-:R-:W-:Y:S01]  /*0e30*/  NOP ;  /* 0x0000000000007918 */ /* 0x010fe20000000000 */
.L_x_15:
[----:B------:R-:W-:Y:S01]  /*0e40*/  VOTEU.ALL UP0, P1 ;  /* 0x0000000000ff7886 */ /* 0x000fe20000800000 */
[----:B--23--:R-:W-:Y:S01]  /*0e50*/  UMOV UR4, 0x20 ;  /* 0x0000002000047882 */ /* 0x00cfe20000000000 */
[----:B------:R-:W2:Y:S01]  /*0e60*/  LDCU UR7, c[0x0][0x36c] ;  /* 0x00006d80ff0777ac */ /* 0x000ea20008000800 */
[----:B------:R-:W-:Y:S01]  /*0e70*/  NOP ;  /* 0x0000000000007918 */ /* 0x000fe20000000000 */
[----:B-1----:R-:W-:Y:S01]  /*0e80*/  LOP3.LUT R3, R92, 0x1f, RZ, 0xc0, !PT ;  /* 0x0000001f5c037812 */ /* 0x002fe200078ec0ff */
[----:B------:R-:W-:Y:S01]  /*0e90*/  @!UP0 UMOV UR6, 0x400 ;  /* 0x0000040000068882 */ /* 0x000fe20000000000 */
[----:B------:R-:W-:-:S04]  /*0ea0*/  @!UP0 UIADD3 UR4, UPT, UPT, -UR4, 0x100000, URZ ;  /* 0x0010000004048890 */ /* 0x000fc8000fffe1ff */
[----:B------:R-:W-:Y:S02]  /*0eb0*/  @!UP0 USHF.L.U32 UR5, UR4, 0xb, URZ ;  /* 0x0000000b04058899 */ /* 0x000fe400080006ff */
[----:B------:R-:W-:Y:S02]  /*0ec0*/  @!UP0 USHF.L.U32 UR4, UR4, 0x1, URZ ;  /* 0x0000000104048899 */ /* 0x000fe400080006ff */
[----:B------:R-:W-:Y:S01]  /*0ed0*/  @!UP0 ULEA UR6, UR55, UR6, 0x18 ;  /* 0x0000000637068291 */ /* 0x000fe2000f8ec0ff */
[----:B------:R-:W-:Y:S01]  /*0ee0*/  VOTEU.ALL UP0, P1 ;  /* 0x0000000000ff7886 */ /* 0x000fe20000800000 */
[----:B------:R-:W-:Y:S02]  /*0ef0*/  UISETP.NE.AND UP5, UPT, UR18, URZ, UPT ;  /* 0x000000ff1200728c */ /* 0x000fe4000bfa5270 */
[----:B--2---:R-:W-:Y:S01]  /*0f00*/  UISETP.EQ.U32.AND UP6, UPT, UR7, 0x1, UPT ;  /* 0x000000010700788c */ /* 0x004fe2000bfc2070 */
[----:B------:R-:W1:Y:S07]  /*0f10*/  FENCE.VIEW.ASYNC.S ;  /* 0x00000000000073c6 */ /* 0x000e6e0000000000 */
[----:B-1----:R1:W2:Y:S01]  /*0f20*/  @!UP0 SYNCS.EXCH.64 URZ, [UR6+0x130], UR4 ;  /* 0x0001300406ff85b2 */ /* 0x0022a20008000100 */
[----:B------:R-:W-:Y:S05]  /*0f30*/  BRA.U !UP6, `(.L_x_16) ;  /* 0x000000010e087547 */ /* 0x000fea000b800000 */
[----:B--2---:R-:W-:Y:S01]  /*0f40*/  UCGABAR_ARV ;  /* 0x00000000000079c7 */ /* 0x004fe20008000000 */
[----:B------:R-:W-:Y:S05]  /*0f50*/  BRA `(.L_x_17) ;  /* 0x0000000000047947 */ /* 0x000fea0003800000 */
.L_x_16:
[----:B--2---:R-:W-:Y:S01]  /*0f60*/  NOP ;  /* 0x0000000000007918 */ /* 0x004fe20000000000 */
.L_x_17:
[----:B------:R-:W2:Y:S01]  /*0f70*/  S2UR UR62, SR_CTAID.X ;  /* 0x00000000003e79c3 */ /* 0x000ea20000002500 */
[----:B------:R-:W-:-:S05]  /*0f80*/  CS2R.32 R87, SR_CgaSize ;  /* 0x0000000000577805 */ /* 0x000fca0000008a00 */
[----:B------:R-:W-:-:S05]  /*0f90*/  IMAD R87, R87, -0xa0, RZ ;  /* 0xffffff6057577824 */ /* 0x000fca00078e02ff */
[----:B-1----:R-:W-:-:S14]  /*0fa0*/  R2UR UR5, R87 ;  /* 0x00000000570572ca */ /* 0x002fdc00000e0000 */
[----:B------:R-:W1:Y:S01]  /*0fb0*/  LDCU UR5, c[0x0][UR5+0x2b0] ;  /* 0x00005600050577ac */ /* 0x000e620008000800 */
[----:B------:R-:W-:-:S05]  /*0fc0*/  CS2R.32 R87, SR_CgaSize ;  /* 0x0000000000577805 */ /* 0x000fca0000008a00 */
[----:B------:R-:W-:-:S05]  /*0fd0*/  IMAD R87, R87, -0xa0, RZ ;  /* 0xffffff6057577824 */ /* 0x000fca00078e02ff */
[----:B------:R-:W-:-:S14]  /*0fe0*/  R2UR UR4, R87 ;  /* 0x00000000570472ca */ /* 0x000fdc00000e0000 */
[----:B------:R-:W3:Y:S01]  /*0ff0*/  LDCU UR4, c[0x0][UR4+0x2b4] ;  /* 0x00005680040477ac */ /* 0x000ee20008000800 */
[----:B------:R-:W4:Y:S01]  /*1000*/  S2UR UR26, SR_CTAID.Y ;  /* 0x00000000001a79c3 */ /* 0x000f220000002600 */
[----:B------:R-:W-:-:S05]  /*1010*/  CS2R.32 R87, SR_CgaSize ;  /* 0x0000000000577805 */ /* 0x000fca0000008a00 */
[----:B------:R-:W-:-:S05]  /*1020*/  IMAD R87, R87, -0xa0, RZ ;  /* 0xffffff6057577824 */ /* 0x000fca00078e02ff */
[----:B------:R-:W-:-:S14]  /*1030*/  R2UR UR7, R87 ;  /* 0x00000000570772ca */ /* 0x000fdc00000e0000 */
[----:B------:R-:W3:Y:S01]  /*1040*/  LDCU UR7, c[0x0][UR7+0x2a0] ;  /* 0x00005400070777ac */ /* 0x000ee20008000800 */
[----:B------:R-:W-:-:S05]  /*1050*/  CS2R.32 R87, SR_CgaSize ;  /* 0x0000000000577805 */ /* 0x000fca0000008a00 */
[----:B------:R-:W-:-:S05]  /*1060*/  IMAD R87, R87, -0xa0, RZ ;  /* 0xffffff6057577824 */ /* 0x000fca00078e02ff */
[----:B------:R-:W-:-:S14]  /*1070*/  R2UR UR8, R87 ;  /* 0x00000000570872ca */ /* 0x000fdc00000e0000 */
[----:B------:R-:W3:Y:S01]  /*1080*/  LDCU UR8, c[0x0][UR8+0x2a4] ;  /* 0x00005480080877ac */ /* 0x000ee20008000800 */
[----:B------:R-:W-:Y:S02]  /*1090*/  UISETP.GT.U32.AND UP0, UPT, UR72, 0xffff, UPT ;  /* 0x0000ffff4800788c */ /* 0x000fe4000bf04070 */
[----:B------:R-:W-:Y:S02]  /*10a0*/  USHF.R.U32.HI UR60, URZ, 0x1, UR55 ;  /* 0x00000001ff3c7899 */ /* 0x000fe40008011637 */
[----:B------:R-:W-:Y:S01]  /*10b0*/  USHF.L.U32 UR43, UR55, 0xa, URZ ;  /* 0x0000000a372b7899 */ /* 0x000fe200080006ff */
[----:B------:R-:W3:Y:S01]  /*10c0*/  LDCU UR19, c[0x0][0xf24] ;  /* 0x0001e480ff1377ac */ /* 0x000ee20008000800 */
[----:B--2---:R-:W-:Y:S01]  /*10d0*/  I2FP.F32.U32 R2, UR62 ;  /* 0x0000003e00027c45 */ /* 0x004fe20008201000 */
[----:B------:R-:W2:Y:S04]  /*10e0*/  LDCU UR42, c[0x0][0xf24] ;  /* 0x0001e480ff2a77ac */ /* 0x000ea80008000800 */
[----:B-1----:R-:W-:Y:S01]  /*10f0*/  FMUL R2, R2, UR5 ;  /* 0x0000000502027c20 */ /* 0x002fe20008400000 */
[----:B------:R-:W1:Y:S01]  /*1100*/  LDCU UR23, c[0x0][0xf30] ;  /* 0x0001e600ff1777ac */ /* 0x000e620008000800 */
[----:B----4-:R-:W-:-:S04]  /*1110*/  I2FP.F32.U32 R0, UR26 ;  /* 0x0000001a00007c45 */ /* 0x010fc80008201000 */
[----:B------:R-:W4:Y:S01]  /*1120*/  F2I.U32.TRUNC.NTZ R2, R2 ;  /* 0x0000000200027305 */ /* 0x000f22000020f000 */
[----:B------:R-:W-:Y:S01]  /*1130*/  USHF.L.U32 UR46, UR55, 0x8, URZ ;  /* 0x00000008372e7899 */ /* 0x000fe200080006ff */
[----:B---3--:R-:W-:Y:S01]  /*1140*/  FMUL R0, R0, UR4 ;  /* 0x0000000400007c20 */ /* 0x008fe20008400000 */
[----:B------:R-:W-:Y:S02]  /*1150*/  USHF.L.U32 UR20, UR55, 0x7, URZ ;  /* 0x0000000737147899 */ /* 0x000fe400080006ff */
[----:B------:R-:W-:Y:S01]  /*1160*/  USEL UR37, UR72, 0xffff, !UP0 ;  /* 0x0000ffff48257887 */ /* 0x000fe2000c000000 */
[----:B------:R-:W-:Y:S02]  /*1170*/  UMOV UR27, UR62 ;  /* 0x0000003e001b7c82 */ /* 0x000fe40008000000 */
[----:B------:R-:W3:Y:S01]  /*1180*/  F2I.U32.TRUNC.NTZ R0, R0 ;  /* 0x0000000000007305 */ /* 0x000ee2000020f000 */
[----:B----4-:R-:W-:Y:S02]  /*1190*/  R2UR UR4, R2 ;  /* 0x00000000020472ca */ /* 0x010fe400000e0000 */
[----:B------:R-:W-:-:S02]  /*11a0*/  PRMT R2, RZ, 0x7610, R2 ;  /* 0x00007610ff027816 */ /* 0x000fc40000000002 */
[----:B---3--:R-:W-:Y:S02]  /*11b0*/  R2UR UR6, R0 ;  /* 0x00000000000672ca */ /* 0x008fe400000e0000 */
[----:B------:R-:W-:-:S07]  /*11c0*/  PRMT R0, RZ, 0x7610, R0 ;  /* 0x00007610ff007816 */ /* 0x000fce0000000000 */
[----:B------:R-:W-:-:S04]  /*11d0*/  UIADD3 UR5, UPT, UPT, -UR4, URZ, URZ ;  /* 0x000000ff04057290 */ /* 0x000fc8000fffe1ff */
[----:B------:R-:W-:Y:S02]  /*11e0*/  UIMAD UR5, UR7, UR5, UR62 ;  /* 0x00000005070572a4 */ /* 0x000fe4000f8e023e */
[----:B------:R-:W-:-:S04]  /*11f0*/  UIADD3 UR4, UPT, UPT, -UR6, URZ, URZ ;  /* 0x000000ff06047290 */ /* 0x000fc8000fffe1ff */
[----:B------:R-:W-:Y:S01]  /*1200*/  IMAD.U32 R87, RZ, RZ, UR5 ;  /* 0x00000005ff577e24 */ /* 0x000fe2000f8e00ff */
[----:B------:R-:W-:-:S06]  /*1210*/  UIMAD UR4, UR8, UR4, UR26 ;  /* 0x00000004080472a4 */ /* 0x000fcc000f8e021a */
[----:B------:R-:W-:Y:S01]  /*1220*/  IMAD.U32 R86, RZ, RZ, UR4 ;  /* 0x00000004ff567e24 */ /* 0x000fe2000f8e00ff */
[----:B-12---:R-:W-:Y:S06]  /*1230*/  BRA.U UP5, `(.L_x_18) ;  /* 0x0000000105447547 */ /* 0x006fec000b800000 */
[----:B------:R-:W-:Y:S02]  /*1240*/  R2UR UR4, R86 ;  /* 0x00000000560472ca */ /* 0x000fe400000e0000 */
[----:B------:R-:W-:-:S11]  /*1250*/  R2UR UR7, R87 ;  /* 0x00000000570772ca */ /* 0x000fd600000e0000 */
[----:B------:R-:W-:Y:S02]  /*1260*/  UISETP.NE.AND UP0, UPT, UR4, URZ, UPT ;  /* 0x000000ff0400728c */ /* 0x000fe4000bf05270 */
[----:B------:R-:W-:Y:S02]  /*1270*/  ULOP3.LUT UR4, UR7, 0x2, URZ, 0x3c, !UPT ;  /* 0x0000000207047892 */ /* 0x000fe4000f8e3cff */
[----:B------:R-:W-:Y:S02]  /*1280*/  UISETP.GT.U32.AND UP2, UPT, UR7, 0x1, UP0 ;  /* 0x000000010700788c */ /* 0x000fe40008744070 */
[----:B------:R-:W-:Y:S02]  /*1290*/  UISETP.GT.U32.AND UP0, UPT, UR4, 0x1, UP0 ;  /* 0x000000010400788c */ /* 0x000fe40008704070 */
[----:B------:R-:W-:Y:S02]  /*12a0*/  USEL UR5, URZ, 0x2, UP2 ;  /* 0x00000002ff057887 */ /* 0x000fe40009000000 */
[----:B------:R-:W-:-:S02]  /*12b0*/  USEL UR6, URZ, 0x1, UP2 ;  /* 0x00000001ff067887 */ /* 0x000fc40009000000 */
[----:B------:R-:W-:Y:S02]  /*12c0*/  USEL UR4, URZ, 0x4, UP0 ;  /* 0x00000004ff047887 */ /* 0x000fe40008000000 */
[----:B------:R-:W-:Y:S02]  /*12d0*/  ULOP3.LUT UR7, UR7, 0xfffffffe, URZ, 0xc0, !UPT ;  /* 0xfffffffe07077892 */ /* 0x000fe4000f8ec0ff */
[----:B------:R-:W-:Y:S02]  /*12e0*/  USEL UR8, URZ, 0x8, UP0 ;  /* 0x00000008ff087887 */ /* 0x000fe40008000000 */
[----:B------:R-:W-:-:S03]  /*12f0*/  UIADD3 UR4, UPT, UPT, UR4, UR5, UR6 ;  /* 0x0000000504047290 */ /* 0x000fc6000fffe006 */
[----:B------:R-:W-:Y:S01]  /*1300*/  UMOV UR5, 0x3 ;  /* 0x0000000300057882 */ /* 0x000fe20000000000 */
[----:B------:R-:W-:Y:S02]  /*1310*/  UIADD3 UR4, UPT, UPT, UR4, UR8, URZ ;  /* 0x0000000804047290 */ /* 0x000fe4000fffe0ff */
[----:B------:R-:W-:-:S04]  /*1320*/  USHF.L.U32 UR5, UR5, UR7, URZ ;  /* 0x0000000705057299 */ /* 0x000fc800080006ff */
[----:B------:R-:W-:Y:S02]  /*1330*/  IMAD.U32 R2, RZ, RZ, UR4 ;  /* 0x00000004ff027e24 */ /* 0x000fe4000f8e00ff */
[----:B------:R-:W-:-:S07]  /*1340*/  IMAD.U32 R0, RZ, RZ, UR5 ;  /* 0x00000005ff007e24 */ /* 0x000fce000f8e00ff */
.L_x_18:
[----:B------:R-:W1:Y:S01]  /*1350*/  S2UR UR36, SR_CTAID.Z ;  /* 0x00000000002479c3 */ /* 0x000e620000002700 */
[----:B------:R-:W-:Y:S01]  /*1360*/  UISETP.GE.AND UP0, UPT, UR19, 0x1, UPT ;  /* 0x000000011300788c */ /* 0x000fe2000bf06270 */
[----:B------:R-:W-:-:S08]  /*1370*/  UMOV UR24, 0x5 ;  /* 0x0000000500187882 */ /* 0x000fd00000000000 */
[----:B------:R-:W-:Y:S05]  /*1380*/  BRA.U !UP0, `(.L_x_19) ;  /* 0x0000000108d07547 */ /* 0x000fea000b800000 */
[----:B------:R-:W2:Y:S01]  /*1390*/  LDCU.128 UR12, c[0x0][0xf10] ;  /* 0x0001e200ff0c77ac */ /* 0x000ea20008000c00 */
[----:B------:R-:W3:Y:S01]  /*13a0*/  LDCU UR6, c[0x0][0x370] ;  /* 0x00006e00ff0677ac */ /* 0x000ee20008000800 */
[----:B------:R-:W4:Y:S01]  /*13b0*/  LDCU UR7, c[0x0][0x374] ;  /* 0x00006e80ff0777ac */ /* 0x000f220008000800 */
[----:B------:R-:W1:Y:S01]  /*13c0*/  LDCU UR21, c[0x0][0xf0c] ;  /* 0x0001e180ff1577ac */ /* 0x000e620008000800 */
[----:B------:R-:W1:Y:S01]  /*13d0*/  LDCU UR22, c[0x0][0xf20] ;  /* 0x0001e400ff1677ac */ /* 0x000e620008000800 */
[----:B------:R-:W1:Y:S01]  /*13e0*/  LDCU.64 UR8, c[0x0][0xf28] ;  /* 0x0001e500ff0877ac */ /* 0x000e620008000a00 */
[----:B--2---:R-:W-:Y:S02]  /*13f0*/  UISETP.NE.AND UP3, UPT, UR14, 0x1, UPT ;  /* 0x000000010e00788c */ /* 0x004fe4000bf65270 */
[----:B----4-:R-:W-:Y:S02]  /*1400*/  UIMAD.WIDE.U32 UR10, UR7, UR15, URZ ;  /* 0x0000000f070a72a5 */ /* 0x010fe4000f8e00ff */
[----:B---3--:R-:W-:-:S02]  /*1410*/  UIMAD.WIDE.U32 UR16, UR6, UR12, URZ ;  /* 0x0000000c061072a5 */ /* 0x008fc4000f8e00ff */
[----:B-1----:R-:W-:Y:S02]  /*1420*/  UISETP.NE.AND UP0, UPT, UR21, 0x1, UPT ;  /* 0x000000011500788c */ /* 0x002fe4000bf05270 */
[----:B------:R-:W-:Y:S01]  /*1430*/  UIMAD.WIDE.U32 UR4, UR27, UR12, URZ ;  /* 0x0000000c1b0472a5 */ /* 0x000fe2000f8e00ff */
[----:B------:R-:W-:Y:S02]  /*1440*/  UMOV UR10, UR11 ;  /* 0x0000000b000a7c82 */ /* 0x000fe40008000000 */
[----:B------:R-:W-:Y:S01]  /*1450*/  UMOV UR16, UR17 ;  /* 0x0000001100107c82 */ /* 0x000fe20008000000 */
[----:B------:R-:W-:Y:S02]  /*1460*/  @UP3 USHF.R.U32.HI UR7, URZ, UR22, UR10 ;  /* 0x00000016ff073299 */ /* 0x000fe4000801160a */
[----:B------:R-:W-:Y:S02]  /*1470*/  UISETP.NE.AND UP2, UPT, UR19, 0x1, UPT ;  /* 0x000000011300788c */ /* 0x000fe4000bf45270 */
[----:B------:R-:W-:-:S02]  /*1480*/  USHF.R.U32.HI UR5, URZ, UR13, UR5 ;  /* 0x0000000dff057299 */ /* 0x000fc40008011605 */
[----:B------:R-:W-:Y:S02]  /*1490*/  @UP0 USHF.R.U32.HI UR6, URZ, UR13, UR16 ;  /* 0x0000000dff060299 */ /* 0x000fe40008011610 */
[----:B------:R-:W-:Y:S02]  /*14a0*/  UIMAD.WIDE.U32 UR12, UR26, UR15, URZ ;  /* 0x0000000f1a0c72a5 */ /* 0x000fe4000f8e00ff */
[----:B------:R-:W-:Y:S02]  /*14b0*/  UIMAD.WIDE.U32 UR10, UR7, UR8, URZ ;  /* 0x00000008070a72a5 */ /* 0x000fe4000f8e00ff */
[----:B------:R-:W-:Y:S02]  /*14c0*/  UIMAD.WIDE.U32 UR16, UR6, UR8, URZ ;  /* 0x00000008061072a5 */ /* 0x000fe4000f8e00ff */
[----:B------:R-:W-:Y:S01]  /*14d0*/  USEL UR5, UR27, UR5, !UP0 ;  /* 0x000000051b057287 */ /* 0x000fe2000c000000 */
[----:B------:R-:W-:Y:S02]  /*14e0*/  UMOV UR4, UR13 ;  /* 0x0000000d00047c82 */ /* 0x000fe40008000000 */
[----:B------:R-:W-:Y:S01]  /*14f0*/  UMOV UR10, UR11 ;  /* 0x0000000b000a7c82 */ /* 0x000fe20008000000 */
[----:B------:R-:W-:-:S02]  /*1500*/  USHF.R.U32.HI UR4, URZ, UR22, UR4 ;  /* 0x00000016ff047299 */ /* 0x000fc40008011604 */
[----:B------:R-:W-:Y:S01]  /*1510*/  @UP2 USHF.R.U32.HI UR7, URZ, UR9, UR10 ;  /* 0x00000009ff072299 */ /* 0x000fe2000801160a */
[----:B------:R-:W-:Y:S01]  /*1520*/  UMOV UR16, UR17 ;  /* 0x0000001100107c82 */ /* 0x000fe20008000000 */
[----:B------:R-:W-:Y:S02]  /*1530*/  USEL UR4, UR26, UR4, !UP3 ;  /* 0x000000041a047287 */ /* 0x000fe4000d800000 */
[----:B------:R-:W-:Y:S02]  /*1540*/  @UP2 USHF.R.U32.HI UR6, URZ, UR9, UR16 ;  /* 0x00000009ff062299 */ /* 0x000fe40008011610 */
[----:B------:R-:W-:Y:S02]  /*1550*/  UIMAD UR7, UR7, UR19, URZ ;  /* 0x00000013070772a4 */ /* 0x000fe4000f8e02ff */
[----:B------:R-:W-:Y:S02]  /*1560*/  UIMAD UR12, UR6, UR19, URZ ;  /* 0x00000013060c72a4 */ /* 0x000fe4000f8e02ff */
[----:B------:R-:W-:-:S02]  /*1570*/  UISETP.GE.AND UP0, UPT, UR4, UR7, UPT ;  /* 0x000000070400728c */ /* 0x000fc4000bf06270 */
[----:B------:R-:W-:Y:S02]  /*1580*/  UIMAD.WIDE.U32 UR10, UR4, UR8, URZ ;  /* 0x00000008040a72a5 */ /* 0x000fe4000f8e00ff */
[----:B------:R-:W-:Y:S02]  /*1590*/  UISETP.GE.OR UP0, UPT, UR5, UR12, UP0 ;  /* 0x0000000c0500728c */ /* 0x000fe40008706670 */
[----:B------:R-:W-:Y:S02]  /*15a0*/  UIMAD.WIDE.U32 UR12, UR5, UR8, URZ ;  /* 0x00000008050c72a5 */ /* 0x000fe4000f8e00ff */
[----:B------:R-:W-:Y:S01]  /*15b0*/  UIADD3 UR10, UPT, UPT, -UR4, URZ, URZ ;  /* 0x000000ff040a7290 */ /* 0x000fe2000fffe1ff */
[----:B------:R-:W-:Y:S01]  /*15c0*/  UMOV UR8, UR11 ;  /* 0x0000000b00087c82 */ /* 0x000fe20008000000 */
[----:B------:R-:W-:Y:S02]  /*15d0*/  UIADD3 UR11, UPT, UPT, -UR5, URZ, URZ ;  /* 0x000000ff050b7290 */ /* 0x000fe4000fffe1ff */
[----:B------:R-:W-:-:S03]  /*15e0*/  USHF.R.U32.HI UR8, URZ, UR9, UR8 ;  /* 0x00000009ff087299 */ /* 0x000fc60008011608 */
[----:B------:R-:W-:Y:S01]  /*15f0*/  @!UP0 UMOV UR7, UR13 ;  /* 0x0000000d00078c82 */ /* 0x000fe20008000000 */
[----:B------:R-:W-:Y:S02]  /*1600*/  UIMAD UR26, UR14, UR10, UR26 ;  /* 0x0000000a0e1a72a4 */ /* 0x000fe4000f8e021a */
[----:B------:R-:W-:Y:S02]  /*1610*/  USEL UR8, UR4, UR8, !UP2 ;  /* 0x0000000804087287 */ /* 0x000fe4000d000000 */
[----:B------:R-:W-:Y:S02]  /*1620*/  @!UP0 USHF.R.U32.HI UR7, URZ, UR9, UR7 ;  /* 0x00000009ff078299 */ /* 0x000fe40008011607 */
[----:B------:R-:W-:Y:S02]  /*1630*/  UIADD3 UR9, UPT, UPT, -UR8, URZ, URZ ;  /* 0x000000ff08097290 */ /* 0x000fe4000fffe1ff */
[----:B------:R-:W-:Y:S02]  /*1640*/  @!UP0 USEL UR7, UR5, UR7, !UP2 ;  /* 0x0000000705078287 */ /* 0x000fe4000d000000 */
[----:B------:R-:W-:-:S02]  /*1650*/  UIMAD UR9, UR19, UR9, UR4 ;  /* 0x00000009130972a4 */ /* 0x000fc4000f8e0204 */
[----:B------:R-:W-:Y:S02]  /*1660*/  @!UP0 UIADD3 UR8, UPT, UPT, UR8, -UR7, URZ ;  /* 0x8000000708088290 */ /* 0x000fe4000fffe0ff */
[----:B------:R-:W-:Y:S02]  /*1670*/  @!UP0 UIMAD UR6, UR9, UR6, UR7 ;  /* 0x00000006090682a4 */ /* 0x000fe4000f8e0207 */
[----:B------:R-:W-:Y:S02]  /*1680*/  @!UP0 UIMAD UR4, UR8, UR19, UR5 ;  /* 0x00000013080482a4 */ /* 0x000fe4000f8e0205 */
[----:B------:R-:W-:Y:S02]  /*1690*/  UIMAD UR27, UR21, UR11, UR27 ;  /* 0x0000000b151b72a4 */ /* 0x000fe4000f8e021b */
[----:B------:R-:W-:Y:S01]  /*16a0*/  UIMAD UR26, UR4, UR14, UR26 ;  /* 0x0000000e041a72a4 */ /* 0x000fe2000f8e021a */
[----:B------:R-:W-:Y:S02]  /*16b0*/  @!UP0 UMOV UR5, UR6 ;  /* 0x0000000600058c82 */ /* 0x000fe40008000000 */
[----:B------:R-:W-:-:S12]  /*16c0*/  UIMAD UR27, UR5, UR21, UR27 ;  /* 0x00000015051b72a4 */ /* 0x000fd8000f8e021b */
.L_x_19:
[----:B------:R-:W-:Y:S02]  /*16d0*/  UISETP.NE.AND UP2, UPT, UR23, 0x1, UPT ;  /* 0x000000011700788c */ /* 0x000fe4000bf45270 */
[----:B------:R-:W-:Y:S02]  /*16e0*/  ULOP3.LUT UR46, UR46, 0x300, URZ, 0xc0, !UPT ;  /* 0x000003002e2e7892 */ /* 0x000fe4000f8ec0ff */
[----:B------:R-:W-:Y:S02]  /*16f0*/  ULOP3.LUT UR37, UR37, 0xffff, URZ, 0xc0, !UPT ;  /* 0x0000ffff25257892 */ /* 0x000fe4000f8ec0ff */
[----:B------:R-:W-:Y:S02]  /*1700*/  UISETP.NE.AND UP0, UPT, UR18, 0x2, UPT ;  /* 0x000000021200788c */ /* 0x000fe4000bf05270 */
[----:B------:R-:W-:Y:S02]  /*1710*/  ULOP3.LUT UR64, UR62, 0x1, URZ, 0xc0, !UPT ;  /* 0x000000013e407892 */ /* 0x000fe4000f8ec0ff */
[----:B------:R-:W-:-:S02]  /*1720*/  ULOP3.LUT UR60, UR60, 0x1, URZ, 0xc0, !UPT ;  /* 0x000000013c3c7892 */ /* 0x000fc4000f8ec0ff */
[----:B------:R-:W-:Y:S02]  /*1730*/  ULOP3.LUT UR43, UR43, 0x800, URZ, 0xc0, !UPT ;  /* 0x000008002b2b7892 */ /* 0x000fe4000f8ec0ff */
[----:B------:R-:W-:Y:S02]  /*1740*/  ULOP3.LUT UR10, UR20, 0x80, URZ, 0xc0, !UPT ;  /* 0x00000080140a7892 */ /* 0x000fe4000f8ec0ff */
[----:B------:R-:W-:Y:S02]  /*1750*/  USHF.R.U32.HI UR50, URZ, 0x9, UR46 ;  /* 0x00000009ff327899 */ /* 0x000fe4000801162e */
[----:B------:R-:W-:Y:S01]  /*1760*/  USHF.L.U32 UR37, UR24, UR37, URZ ;  /* 0x0000002518257299 */ /* 0x000fe200080006ff */
[----:B------:R-:W-:Y:S11]  /*1770*/  BRA.U UP2, `(.L_x_20) ;  /* 0x0000000102407547 */ /* 0x000ff6000b800000 */
[----:B------:R-:W2:Y:S01]  /*1780*/  LDCU.128 UR12, c[0x0][0xf10] ;  /* 0x0001e200ff0c77ac */ /* 0x000ea20008000c00 */
[----:B------:R-:W3:Y:S01]  /*1790*/  LDCU UR8, c[0x0][0xf0c] ;  /* 0x0001e180ff0877ac */ /* 0x000ee20008000800 */
[----:B------:R-:W4:Y:S01]  /*17a0*/  LDCU UR9, c[0x0][0xf20] ;  /* 0x0001e400ff0977ac */ /* 0x000f220008000800 */
[----:B--2---:R-:W-:Y:S02]  /*17b0*/  UIMAD.WIDE.U32 UR4, UR27, UR12, URZ ;  /* 0x0000000c1b0472a5 */ /* 0x004fe4000f8e00ff */
[----:B------:R-:W-:Y:S02]  /*17c0*/  UIMAD.WIDE.U32 UR6, UR26, UR15, URZ ;  /* 0x0000000f1a0672a5 */ /* 0x000fe4000f8e00ff */
[----:B---3--:R-:W-:Y:S02]  /*17d0*/  UISETP.NE.AND UP2, UPT, UR8, 0x1, UPT ;  /* 0x000000010800788c */ /* 0x008fe4000bf45270 */
[----:B------:R-:W-:-:S03]  /*17e0*/  USHF.R.U32.HI UR5, URZ, UR13, UR5 ;  /* 0x0000000dff057299 */ /* 0x000fc60008011605 */
[----:B------:R-:W-:Y:S01]  /*17f0*/  UMOV UR4, UR7 ;  /* 0x0000000700047c82 */ /* 0x000fe20008000000 */
[----:B------:R-:W-:Y:S02]  /*1800*/  USEL UR5, UR27, UR5, !UP2 ;  /* 0x000000051b057287 */ /* 0x000fe4000d000000 */
[----:B------:R-:W-:Y:S02]  /*1810*/  UISETP.NE.AND UP2, UPT, UR14, 0x1, UPT ;  /* 0x000000010e00788c */ /* 0x000fe4000bf45270 */
[----:B----4-:R-:W-:-:S04]  /*1820*/  USHF.R.U32.HI UR4, URZ, UR9, UR4 ;  /* 0x00000009ff047299 */ /* 0x010fc80008011604 */
[----:B------:R-:W-:-:S04]  /*1830*/  USEL UR4, UR26, UR4, !UP2 ;  /* 0x000000041a047287 */ /* 0x000fc8000d000000 */
[----:B------:R-:W-:Y:S02]  /*1840*/  UIADD3 UR6, UPT, UPT, UR5, -UR4, URZ ;  /* 0x8000000405067290 */ /* 0x000fe4000fffe0ff */
[----:B------:R-:W-:Y:S02]  /*1850*/  UIADD3 UR4, UPT, UPT, -UR5, UR4, URZ ;  /* 0x0000000405047290 */ /* 0x000fe4000fffe1ff */
[----:B------:R-:W-:Y:S02]  /*1860*/  UIMAD UR26, UR6, UR14, UR26 ;  /* 0x0000000e061a72a4 */ /* 0x000fe4000f8e021a */
[----:B------:R-:W-:-:S12]  /*1870*/  UIMAD UR27, UR4, UR8, UR27 ;  /* 0x00000008041b72a4 */ /* 0x000fd8000f8e021b */
.L_x_20:
[----:B------:R-:W-:Y:S05]  /*1880*/  BRA.U !UP6, `(.L_x_21) ;  /* 0x000000010e0c7547 */ /* 0x000fea000b800000 */
[----:B------:R-:W-:Y:S01]  /*1890*/  UCGABAR_WAIT ;  /* 0x0000000000007dc7 */ /* 0x000fe20008000000 */
[----:B------:R-:W-:Y:S01]  /*18a0*/  CCTL.IVALL ;  /* 0x00000000ff00798f */ /* 0x000fe20002000000 */
[----:B------:R-:W-:Y:S05]  /*18b0*/  BRA `(.L_x_22) ;  /* 0x0000000000047947 */ /* 0x000fea0003800000 */
.L_x_21:
[----:B------:R-:W-:Y:S06]  /*18c0*/  BAR.SYNC.DEFER_BLOCKING 0x0 ;  /* 0x0000000000007b1d */ /* 0x000fec0000010000 */
.L_x_22:
[----:B------:R-:W-:Y:S05]  /*18d0*/  BRA.U UP0, `(.L_x_23) ;  /* 0x0000001900607547 */ /* 0x000fea000b800000 */
[----:B------:R-:W2:Y:S01]  /*18e0*/  LDCU UR6, c[0x0][0x38c] ;  /* 0x00007180ff0677ac */ /* 0x000ea20008000800 */
[----:B------:R-:W-:Y:S01]  /*18f0*/  PLOP3.LUT P2, PT, PT, PT, UP4, 0x80, 0x8 ;  /* 0x000000000008781c */ /* 0x000fe20003f4f048 */
[----:B------:R-:W-:Y:S01]  /*1900*/  IMAD.MOV.U32 R12, RZ, RZ, 0x1 ;  /* 0x00000001ff0c7424 */ /* 0x000fe200078e00ff */
[----:B------:R-:W-:Y:S02]  /*1910*/  ISETP.NE.AND P3, PT, R3, RZ, P4 ;  /* 0x000000ff0300720c */ /* 0x000fe40002765270 */
[----:B------:R-:W-:Y:S02]  /*1920*/  CS2R R10, SRZ ;  /* 0x00000000000a7805 */ /* 0x000fe4000001ff00 */
[----:B------:R-:W-:Y:S01]  /*1930*/  PLOP3.LUT P2, PT, P2, PT, PT, 0x8, 0x80 ;  /* 0x000000000080781c */ /* 0x000fe2000174e170 */
[----:B------:R-:W-:Y:S01]  /*1940*/  IMAD.MOV.U32 R9, RZ, RZ, RZ ;  /* 0x000000ffff097224 */ /* 0x000fe200078e00ff */
[----:B------:R-:W3:Y:S01]  /*1950*/  LDCU UR56, c[0x0][0x370] ;  /* 0x00006e00ff3877ac */ /* 0x000ee20008000800 */
[----:B------:R-:W-:Y:S01]  /*1960*/  IMAD.MOV.U32 R8, RZ, RZ, 0x1 ;  /* 0x00000001ff087424 */ /* 0x000fe200078e00ff */
[----:B------:R-:W4:Y:S01]  /*1970*/  LDCU.64 UR44, c[0x0][0x348] ;  /* 0x00006900ff2c77ac */ /* 0x000f220008000a00 */
[----:B------:R-:W-:Y:S01]  /*1980*/  ULEA UR60, UR64, UR60, 0x1 ;  /* 0x0000003c403c7291 */ /* 0x000fe2000f8e08ff */
[----:B------:R-:W1:Y:S01]  /*1990*/  LDCU UR54, c[0x0][0x374] ;  /* 0x00006e80ff3677ac */ /* 0x000e620008000800 */
[----:B--2---:R-:W-:-:S02]  /*19a0*/  UIADD3 UR5, UPT, UPT, UR6, 0xff, URZ ;  /* 0x000000ff06057890 */ /* 0x004fc4000fffe0ff */
[----:B------:R-:W-:Y:S02]  /*19b0*/  UIADD3 UR63, UPT, UPT, UR6, 0x1fe, URZ ;  /* 0x000001fe063f7890 */ /* 0x000fe4000fffe0ff */
[----:B------:R-:W-:Y:S01]  /*19c0*/  USHF.R.S32.HI UR4, URZ, 0x1f, UR5 ;  /* 0x0000001fff047899 */ /* 0x000fe20008011405 */
[----:B------:R-:W-:-:S03]  /*19d0*/  UMOV UR15, URZ ;  /* 0x000000ff000f7c82 */ /* 0x000fc60008000000 */
[----:B------:R-:W-:Y:S02]  /*19e0*/  ULEA.HI UR4, UR4, UR5, URZ, 0x8 ;  /* 0x0000000504047291 */ /* 0x000fe4000f8f40ff */
[----:B------:R-:W-:Y:S02]  /*19f0*/  UIADD3 UR5, UPT, UPT, UR6, -0x1, URZ ;  /* 0xffffffff06057890 */ /* 0x000fe4000fffe0ff */
[----:B------:R-:W-:Y:S02]  /*1a00*/  USHF.R.S32.HI UR58, URZ, 0x8, UR4 ;  /* 0x00000008ff3a7899 */ /* 0x000fe40008011404 */
[----:B------:R-:W-:Y:S02]  /*1a10*/  UISETP.GE.U32.AND UP1, UPT, UR5, -0x1ff, UPT ;  /* 0xfffffe010500788c */ /* 0x000fe4000bf26070 */
[----:B------:R-:W-:-:S04]  /*1a20*/  UISETP.LT.U32.AND UP0, UPT, UR58, 0x9, UPT ;  /* 0x000000093a00788c */ /* 0x000fc8000bf01070 */
[----:B------:R-:W-:Y:S02]  /*1a30*/  USEL UR57, UR58, 0x9, UP0 ;  /* 0x000000093a397887 */ /* 0x000fe40008000000 */
[----:B------:R-:W-:Y:S02]  /*1a40*/  UISETP.NE.AND UP0, UPT, UR18, URZ, UPT ;  /* 0x000000ff1200728c */ /* 0x000fe4000bf05270 */
[----:B------:R-:W-:Y:S02]  /*1a50*/  UIADD3 UR4, UPT, UPT, UR57, -0x1, URZ ;  /* 0xffffffff39047890 */ /* 0x000fe4000fffe0ff */
[----:B------:R-:W-:Y:S02]  /*1a60*/  @UP1 UIADD3 UR4, UPT, UPT, UR57, URZ, URZ ;  /* 0x000000ff39041290 */ /* 0x000fe4000fffe0ff */
[----:B------:R-:W-:Y:S02]  /*1a70*/  USEL UR47, UR47, 0x2, UP0 ;  /* 0x000000022f2f7887 */ /* 0x000fe40008000000 */
[----:B------:R-:W-:-:S02]  /*1a80*/  UIADD3 UR61, UPT, UPT, UR58, -UR57, URZ ;  /* 0x800000393a3d7290 */ /* 0x000fc4000fffe0ff */
[----:B------:R-:W-:Y:S02]  /*1a90*/  UIADD3 UR51, UPT, UPT, UR4, 0x1, URZ ;  /* 0x0000000104337890 */ /* 0x000fe4000fffe0ff */
[----:B-1-34-:R-:W-:-:S12]  /*1aa0*/  UIADD3 UR59, UPT, UPT, -UR4, URZ, URZ ;  /* 0x000000ff043b7290 */ /* 0x01afd8000fffe1ff */
.L_x_47:
[----:B------:R-:W-:Y:S01]  /*1ab0*/  UISETP.NE.AND UP0, UPT, UR55, URZ, UPT ;  /* 0x000000ff3700728c */ /* 0x000fe2000bf05270 */
[----:B-1----:R-:W1:Y:S08]  /*1ac0*/  S2UR UR55, SR_CgaCtaId ;  /* 0x00000000003779c3 */ /* 0x002e700000008800 */
[----:B---3--:R-:W-:Y:S05]  /*1ad0*/  BRA.U UP0, `(.L_x_24) ;  /* 0x0000000100347547 */ /* 0x008fea000b800000 */
[----:B------:R-:W2:Y:S01]  /*1ae0*/  S2R R0, SR_CgaCtaId ;  /* 0x0000000000007919 */ /* 0x000ea20000008800 */
[----:B------:R-:W-:Y:S02]  /*1af0*/  MOV R3, 0x400 ;  /* 0x0000040000037802 */ /* 0x000fe40000000f00 */
[----:B------:R-:W-:Y:S02]  /*1b00*/  SHF.L.U32 R2, R8, 0x1f, RZ ;  /* 0x0000001f08027819 */ /* 0x000fe400000006ff */
[----:B--2---:R-:W-:-:S05]  /*1b10*/  LEA R0, R0, R3, 0x18 ;  /* 0x0000000300007211 */ /* 0x004fca00078ec0ff */
[----:B------:R-:W-:-:S04]  /*1b20*/  IMAD R3, R9, 0x8, R0 ;  /* 0x0000000809037824 */ /* 0x000fc800078e0200 */
[----:B------:R-:W2:Y:S02]  /*1b30*/  SYNCS.PHASECHK.TRANS64.TRYWAIT P0, [R3+URZ+0x120], R2 ;  /* 0x00012002030075a7 */ /* 0x000ea400080011ff */
[----:B--2---:R-:W-:Y:S05]  /*1b40*/  @!P0 BRA `(.L_x_25) ;  /* 0x0000007400a88947 */ /* 0x004fea0003800000 */
.L_x_143:
[----:B------:R-:W-:Y:S01]  /*1b50*/  VIADD R9, R9, 0x1 ;  /* 0x0000000109097836 */ /* 0x000fe20000000000 */
[----:B------:R2:W-:Y:S04]  /*1b60*/  SYNCS.ARRIVE.TRANS64.A1T0 RZ, [R3+URZ+0x110], RZ ;  /* 0x000110ff03ff79a7 */ /* 0x0005e800081000ff */
[----:B------:R-:W-:-:S04]  /*1b70*/  ISETP.NE.AND P0, PT, R9, 0x2, PT ;  /* 0x000000020900780c */ /* 0x000fc80003f05270 */
[----:B------:R-:W-:Y:S02]  /*1b80*/  SEL R9, R9, RZ, P0 ;  /* 0x000000ff09097207 */ /* 0x000fe40000000000 */
[----:B--2---:R-:W-:-:S04]  /*1b90*/  SEL R3, RZ, 0x1, P0 ;  /* 0x00000001ff037807 */ /* 0x004fc80000000000 */
[----:B------:R-:W-:Y:S02]  /*1ba0*/  LOP3.LUT R8, R8, R3, RZ, 0x3c, !PT ;  /* 0x0000000308087212 */ /* 0x000fe400078e3cff */
.L_x_24:
[----:B------:R-:W-:Y:S01]  /*1bb0*/  UMOV UR5, 0x400 ;  /* 0x0000040000057882 */ /* 0x000fe20000000000 */
[----:B------:R-:W-:Y:S01]  /*1bc0*/  SHF.L.U32 R0, R12, 0x1f, RZ ;  /* 0x0000001f0c007819 */ /* 0x000fe200000006ff */
[----:B-1----:R-:W-:Y:S02]  /*1bd0*/  ULEA UR5, UR55, UR5, 0x18 ;  /* 0x0000000537057291 */ /* 0x002fe4000f8ec0ff */
[----:B------:R-:W-:Y:S02]  /*1be0*/  UISETP.GE.U32.AND UP0, UPT, UR63, 0x1ff, UPT ;  /* 0x000001ff3f00788c */ /* 0x000fe4000bf06070 */
[----:B------:R-:W-:Y:S02]  /*1bf0*/  ULEA UR4, UR15, UR5, 0x3 ;  /* 0x000000050f047291 */ /* 0x000fe4000f8e18ff */
[----:B------:R-:W-:Y:S01]  /*1c00*/  ULEA.HI UR12, UR26, UR26, URZ, 0x1 ;  /* 0x0000001a1a0c7291 */ /* 0x000fe2000f8f08ff */
[----:B------:R-:W-:-:S03]  /*1c10*/  UMOV UR14, URZ ;  /* 0x000000ff000e7c82 */ /* 0x000fc60008000000 */
[----:B------:R-:W-:-:S03]  /*1c20*/  USHF.R.S32.HI UR12, URZ, 0x1, UR12 ;  /* 0x00000001ff0c7899 */ /* 0x000fc6000801140c */
[----:B------:R1:W2:Y:S01]  /*1c30*/  SYNCS.PHASECHK.TRANS64.TRYWAIT P1, [UR4+0x48], R0 ;  /* 0x00004800ff0075a7 */ /* 0x0002a20008021104 */
[----:B------:R-:W-:Y:S02]  /*1c40*/  ULEA.HI UR4, UR27, UR27, URZ, 0x1 ;  /* 0x0000001b1b047291 */ /* 0x000fe4000f8f08ff */
[----:B------:R-:W-:Y:S02]  /*1c50*/  ULEA UR27, UR26, UR60, 0x2 ;  /* 0x0000003c1a1b7291 */ /* 0x000fe4000f8e10ff */
[----:B------:R-:W-:Y:S02]  /*1c60*/  USHF.L.U32 UR35, UR4, 0x7, URZ ;  /* 0x0000000704237899 */ /* 0x000fe400080006ff */
[----:B------:R-:W-:Y:S02]  /*1c70*/  ULOP3.LUT UR20, UR4, 0xfffffffe, URZ, 0xc0, !UPT ;  /* 0xfffffffe04147892 */ /* 0x000fe4000f8ec0ff */
[----:B------:R-:W-:Y:S02]  /*1c80*/  ULOP3.LUT UR35, UR35, 0xffffff00, URZ, 0xc0, !UPT ;  /* 0xffffff0023237892 */ /* 0x000fe4000f8ec0ff */
[----:B------:R-:W-:-:S02]  /*1c90*/  USHF.L.U32 UR27, UR27, 0x4, URZ ;  /* 0x000000041b1b7899 */ /* 0x000fc400080006ff */
[----:B------:R-:W-:Y:S02]  /*1ca0*/  ULOP3.LUT UR20, UR20, 0x1, UR62, 0xf8, !UPT ;  /* 0x0000000114147892 */ /* 0x000fe4000f8ef83e */
[----:B------:R-:W-:Y:S01]  /*1cb0*/  ULEA UR35, UR64, UR35, 0x7 ;  /* 0x0000002340237291 */ /* 0x000fe2000f8e38ff */
[----:B------:R-:W-:Y:S11]  /*1cc0*/  BRA.U !UP0, `(.L_x_26) ;  /* 0x0000000508287547 */ /* 0x000ff6000b800000 */
[----:B------:R-:W-:Y:S01]  /*1cd0*/  UMOV UR29, UR59 ;  /* 0x0000003b001d7c82 */ /* 0x000fe20008000000 */
[----:B------:R-:W-:Y:S01]  /*1ce0*/  UMOV UR4, UR15 ;  /* 0x0000000f00047c82 */ /* 0x000fe20008000000 */
[----:B------:R-:W-:Y:S01]  /*1cf0*/  UMOV UR19, URZ ;  /* 0x000000ff00137c82 */ /* 0x000fe20008000000 */
[----:B------:R-:W-:Y:S01]  /*1d00*/  UMOV UR11, UR50 ;  /* 0x00000032000b7c82 */ /* 0x000fe20008000000 */
[----:B------:R-:W-:-:S05]  /*1d10*/  UMOV UR34, URZ ;  /* 0x000000ff00227c82 */ /* 0x000fca0008000000 */
.L_x_34:
[----:B------:R-:W-:Y:S01]  /*1d20*/  ULEA UR6, UR4, UR5, 0x3 ;  /* 0x0000000504067291 */ /* 0x000fe2000f8e18ff */
[----:B--2---:R-:W-:Y:S01]  /*1d30*/  @P4 MOV R2, 0xb000 ;  /* 0x0000b00000024802 */ /* 0x004fe20000000f00 */
[----:B--23--:R-:W-:Y:S10]  /*1d40*/  @P1 BRA `(.L_x_27) ;  /* 0x00000000000c1947 */ /* 0x00cff40003800000 */
[----:B------:R-:W-:-:S04]  /*1d50*/  SHF.L.U32 R3, R12, 0x1f, RZ ;  /* 0x0000001f0c037819 */ /* 0x000fc800000006ff */
[----:B------:R-:W2:Y:S02]  /*1d60*/  SYNCS.PHASECHK.TRANS64.TRYWAIT P0, [UR6+0x48], R3 ;  /* 0x00004803ff0075a7 */ /* 0x000ea40008001106 */
[----:B--2---:R-:W-:Y:S05]  /*1d70*/  @!P0 BRA `(.L_x_28) ;  /* 0x0000007400308947 */ /* 0x004fea0003800000 */
.L_x_27:
[----:B------:R2:W-:Y:S01]  /*1d80*/  @P4 SYNCS.ARRIVE.TRANS64 RZ, [UR6], R2 ;  /* 0x00000002ffff49a7 */ /* 0x0005e20008000006 */
[----:B------:R-:W-:Y:S02]  /*1d90*/  ULOP3.LUT UR7, UR47, 0x2, URZ, 0xfc, !UPT ;  /* 0x000000022f077892 */ /* 0x000fe4000f8efcff */
[----:B------:R-:W-:Y:S02]  /*1da0*/  UIADD3 UR29, UPT, UPT, UR29, 0x1, URZ ;  /* 0x000000011d1d7890 */ /* 0x000fe4000fffe0ff */
[----:B------:R-:W-:Y:S02]  /*1db0*/  UISETP.NE.AND UP0, UPT, UR7, 0x2, UPT ;  /* 0x000000020700788c */ /* 0x000fe4000bf05270 */
[----:B------:R-:W-:-:S07]  /*1dc0*/  UISETP.NE.AND UP4, UPT, UR29, 0x1, UPT ;  /* 0x000000011d00788c */ /* 0x000fce000bf85270 */
[----:B------:R-:W-:Y:S05]  /*1dd0*/  BRA.U UP0, `(.L_x_29) ;  /* 0x0000000100047547 */ /* 0x000fea000b800000 */
[----:B------:R-:W-:Y:S05]  /*1de0*/  BPT.TRAP 0x1 ;  /* 0x000000040000795c */ /* 0x000fea0000300000 */
.L_x_29:
[----:B------:R-:W-:Y:S04]  /*1df0*/  BSSY.RECONVERGENT B0, `(.L_x_30) ;  /* 0x0000003000007945 */ /* 0x000fe80003800200 */
[----:B------:R-:W-:Y:S05]  /*1e00*/  @!P3 BRA `(.L_x_31) ;  /* 0x000000000004b947 */ /* 0x000fea0003800000 */
[----:B------:R-:W-:Y:S05]  /*1e10*/  BPT.TRAP 0x1 ;  /* 0x000000040000795c */ /* 0x000fea0000300000 */
.L_x_31:
[----:B------:R-:W-:Y:S05]  /*1e20*/  BSYNC.RECONVERGENT B0 ;  /* 0x0000000000007941 */ /* 0x000fea0003800200 */
.L_x_30:
[----:B------:R-:W-:Y:S01]  /*1e30*/  UIADD3 UR7, UPT, UPT, UR4, 0x1, URZ ;  /* 0x0000000104077890 */ /* 0x000fe2000fffe0ff */
[----:B------:R-:W-:Y:S01]  /*1e40*/  BSSY.RECONVERGENT B0, `(.L_x_32) ;  /* 0x000002c000007945 */ /* 0x000fe20003800200 */
[----:B------:R-:W-:Y:S02]  /*1e50*/  ELECT P0, URZ, PT ;  /* 0x0000000000ff782f */ /* 0x000fe40003800000 */
[----:B------:R-:W-:-:S04]  /*1e60*/  UISETP.NE.AND UP0, UPT, UR7, 0x9, UPT ;  /* 0x000000090700788c */ /* 0x000fc8000bf05270 */
[----:B------:R-:W-:Y:S02]  /*1e70*/  USEL UR8, URZ, 0x1, UP0 ;  /* 0x00000001ff087887 */ /* 0x000fe40008000000 */
[----:B------:R-:W-:-:S04]  /*1e80*/  USEL UR15, UR7, URZ, UP0 ;  /* 0x000000ff070f7287 */ /* 0x000fc80008000000 */
[----:B------:R-:W-:Y:S01]  /*1e90*/  ULEA UR7, UR15, UR5, 0x3 ;  /* 0x000000050f077291 */ /* 0x000fe2000f8e18ff */
[----:B------:R-:W-:-:S04]  /*1ea0*/  LOP3.LUT R12, R12, UR8, RZ, 0x3c, !PT ;  /* 0x000000080c0c7c12 */ /* 0x000fc8000f8e3cff */
[----:B-1----:R-:W-:-:S04]  /*1eb0*/  SHF.L.U32 R0, R12, 0x1f, RZ ;  /* 0x0000001f0c007819 */ /* 0x002fc800000006ff */
[----:B------:R1:W3:Y:S01]  /*1ec0*/  SYNCS.PHASECHK.TRANS64.TRYWAIT P1, [UR7+0x48], R0 ;  /* 0x00004800ff0075a7 */ /* 0x0002e20008021107 */
[----:B------:R-:W-:Y:S05]  /*1ed0*/  @!P0 BRA `(.L_x_33) ;  /* 0x0000000000888947 */ /* 0x000fea0003800000 */
[----:B------:R-:W-:Y:S02]  /*1ee0*/  USHF.L.U32 UR16, UR4, 0xa, URZ ;  /* 0x0000000a04107899 */ /* 0x000fe400080006ff */
[----:B------:R-:W-:Y:S02]  /*1ef0*/  ULEA UR32, UR4, UR5, 0xe ;  /* 0x0000000504207291 */ /* 0x000fe4000f8e70ff */
[----:B------:R-:W-:Y:S02]  /*1f00*/  UIADD3 UR40, UP3, UPT, UR44, 0x80, URZ ;  /* 0x000000802c287890 */ /* 0x000fe4000ff7e0ff */
[----:B------:R-:W-:Y:S02]  /*1f10*/  ULEA UR24, UR4, UR43, 0xc ;  /* 0x0000002b04187291 */ /* 0x000fe4000f8e60ff */
[----:B------:R-:W-:Y:S02]  /*1f20*/  UIADD3 UR38, UP2, UPT, UR44, 0x180, URZ ;  /* 0x000001802c267890 */ /* 0x000fe4000ff5e0ff */
[----:B------:R-:W-:-:S02]  /*1f30*/  UIADD3 UR30, UP1, UPT, UR44, 0x280, URZ ;  /* 0x000002802c1e7890 */ /* 0x000fc4000ff3e0ff */
[----:B------:R-:W-:Y:S02]  /*1f40*/  UIADD3 UR22, UP0, UPT, UR44, 0x380, URZ ;  /* 0x000003802c167890 */ /* 0x000fe4000ff1e0ff */
[----:B------:R-:W-:Y:S02]  /*1f50*/  ULOP3.LUT UR8, UR16, UR46, URZ, 0xfc, !UPT ;  /* 0x0000002e10087292 */ /* 0x000fe4000f8efcff */
[----:B------:R-:W-:Y:S02]  /*1f60*/  ULOP3.LUT UR33, UR6, 0xfefffff8, URZ, 0xc0, !UPT ;  /* 0xfefffff806217892 */ /* 0x000fe4000f8ec0ff */
[----:B------:R-:W-:Y:S02]  /*1f70*/  UIADD3.X UR41, UPT, UPT, URZ, UR45, URZ, UP3, !UPT ;  /* 0x0000002dff297290 */ /* 0x000fe40009ffe4ff */
[----:B------:R-:W-:Y:S02]  /*1f80*/  UIADD3 UR32, UPT, UPT, UR32, 0x6400, URZ ;  /* 0x0000640020207890 */ /* 0x000fe4000fffe0ff */
[----:B------:R-:W-:-:S02]  /*1f90*/  UIADD3.X UR39, UPT, UPT, URZ, UR45, URZ, UP2, !UPT ;  /* 0x0000002dff277290 */ /* 0x000fc400097fe4ff */
[----:B------:R-:W-:Y:S02]  /*1fa0*/  UIADD3 UR24, UPT, UPT, UR5, 0x2a400, UR24 ;  /* 0x0002a40005187890 */ /* 0x000fe4000fffe018 */
[----:B------:R-:W-:Y:S02]  /*1fb0*/  UPRMT UR7, URZ, 0x5410, UR37 ;  /* 0x00005410ff077896 */ /* 0x000fe40008000025 */
[----:B------:R-:W-:Y:S02]  /*1fc0*/  UIADD3.X UR31, UPT, UPT, URZ, UR45, URZ, UP1, !UPT ;  /* 0x0000002dff1f7290 */ /* 0x000fe40008ffe4ff */
[----:B------:R-:W-:Y:S02]  /*1fd0*/  UIADD3 UR16, UPT, UPT, UR5, 0x33400, UR16 ;  /* 0x0003340005107890 */ /* 0x000fe4000fffe010 */
[----:B------:R-:W-:Y:S02]  /*1fe0*/  UIADD3.X UR23, UPT, UPT, URZ, UR45, URZ, UP0, !UPT ;  /* 0x0000002dff177290 */ /* 0x000fe400087fe4ff */
[----:B------:R-:W-:Y:S01]  /*1ff0*/  UIADD3 UR8, UPT, UPT, UR5, 0x35800, UR8 ;  /* 0x0003580005087890 */ /* 0x000fe2000fffe008 */
[----:B------:R-:W-:Y:S01]  /*2000*/  UMOV UR48, 0x0 ;  /* 0x0000000000307882 */ /* 0x000fe20000000000 */
[----:B------:R-:W-:Y:S01]  /*2010*/  UMOV UR49, 0x10000000 ;  /* 0x1000000000317882 */ /* 0x000fe20000000000 */
[----:B------:R-:W-:Y:S01]  /*2020*/  UMOV UR26, UR34 ;  /* 0x00000022001a7c82 */ /* 0x000fe20008000000 */
[----:B------:R-:W-:Y:S01]  /*2030*/  UMOV UR28, UR36 ;  /* 0x00000024001c7c82 */ /* 0x000fe20008000000 */
[----:B------:R-:W-:Y:S01]  /*2040*/  UMOV UR25, UR33 ;  /* 0x0000002100197c82 */ /* 0x000fe20008000000 */
[----:B------:R-:W-:Y:S01]  /*2050*/  UMOV UR18, URZ ;  /* 0x000000ff00127c82 */ /* 0x000fe20008000000 */
[----:B------:R-:W-:Y:S01]  /*2060*/  UMOV UR21, UR36 ;  /* 0x0000002400157c82 */ /* 0x000fe20008000000 */
[----:B------:R-:W-:Y:S01]  /*2070*/  UMOV UR17, UR33 ;  /* 0x0000002100117c82 */ /* 0x000fe20008000000 */
[----:B------:R4:W-:Y:S01]  /*2080*/  UTMALDG.3D.2CTA [UR32], [UR40], desc[UR48] ;  /* 0x00003020280075b4 */ /* 0x0009e20008211000 */
[----:B------:R-:W-:Y:S01]  /*2090*/  UMOV UR14, 0xf0000 ;  /* 0x000f0000000e7882 */ /* 0x000fe20000000000 */
[----:B------:R-:W-:Y:S01]  /*20a0*/  UMOV UR13, UR36 ;  /* 0x00000024000d7c82 */ /* 0x000fe20008000000 */
[----:B------:R-:W-:Y:S01]  /*20b0*/  UMOV UR9, UR33 ;  /* 0x0000002100097c82 */ /* 0x000fe20008000000 */
[----:B------:R4:W-:Y:S01]  /*20c0*/  UTMALDG.3D.MULTICAST.2CTA [UR24], [UR38], UR7, desc[UR48] ;  /* 0x00003018260073b4 */ /* 0x0009e20008211807 */
[----:B------:R4:W-:Y:S01]  /*20d0*/  UTMALDG.4D.2CTA [UR16], [UR30], desc[UR48] ;  /* 0x000030101e0075b4 */ /* 0x0009e20008219000 */
[----:B------:R4:W-:Y:S02]  /*20e0*/  UTMALDG.4D.MULTICAST.2CTA [UR8], [UR22], UR14, desc[UR48] ;  /* 0x00003008160073b4 */ /* 0x0009e4000821980e */
[----:B----4-:R-:W-:Y:S01]  /*20f0*/  NOP ;  /* 0x0000000000007918 */ /* 0x010fe20000000000 */
.L_x_33:
[----:B------:R-:W-:Y:S05]  /*2100*/  BSYNC.RECONVERGENT B0 ;  /* 0x0000000000007941 */ /* 0x000fea0003800200 */
.L_x_32:
[----:B------:R-:W-:Y:S02]  /*2110*/  UIADD3 UR34, UPT, UPT, UR34, 0x100, URZ ;  /* 0x0000010022227890 */ /* 0x000fe4000fffe0ff */
[----:B------:R-:W-:Y:S02]  /*2120*/  UIADD3 UR11, UPT, UPT, UR11, 0x2, URZ ;  /* 0x000000020b0b7890 */ /* 0x000fe4000fffe0ff */
[----:B------:R-:W-:Y:S01]  /*2130*/  UIADD3 UR19, UPT, UPT, UR19, 0x2, URZ ;  /* 0x0000000213137890 */ /* 0x000fe2000fffe0ff */
[----:B------:R-:W-:Y:S01]  /*2140*/  UMOV UR4, UR15 ;  /* 0x0000000f00047c82 */ /* 0x000fe20008000000 */
[----:B------:R-:W-:Y:S01]  /*2150*/  UMOV UR14, UR51 ;  /* 0x00000033000e7c82 */ /* 0x000fe20008000000 */
[----:B------:R-:W-:Y:S09]  /*2160*/  BRA.U UP4, `(.L_x_34) ;  /* 0xfffffff904ec7547 */ /* 0x000ff2000b83ffff */
.L_x_26:
[----:B------:R-:W-:Y:S01]  /*2170*/  ULEA UR4, UR15, UR5, 0x3 ;  /* 0x000000050f047291 */ /* 0x000fe2000f8e18ff */
[----:B-1----:R-:W-:Y:S01]  /*2180*/  SHF.L.U32 R0, R12, 0x1f, RZ ;  /* 0x0000001f0c007819 */ /* 0x002fe200000006ff */
[----:B------:R-:W-:Y:S01]  /*2190*/  @!P2 SYNCS.ARRIVE.TRANS64.A1T0 RZ, [UR5+0xc8], RZ ;  /* 0x0000c8ffffffa9a7 */ /* 0x000fe20008100005 */
[----:B------:R-:W-:-:S06]  /*21a0*/  UISETP.GT.AND UP0, UPT, UR58, UR57, UPT ;  /* 0x000000393a00728c */ /* 0x000fcc000bf04270 */
[----:B--23--:R1:W2:Y:S03]  /*21b0*/  SYNCS.PHASECHK.TRANS64.TRYWAIT P1, [UR4+0x48], R0 ;  /* 0x00004800ff0075a7 */ /* 0x00c2a60008021104 */
[----:B------:R-:W-:Y:S05]  /*21c0*/  BRA.U !UP0, `(.L_x_35) ;  /* 0x0000000508187547 */ /* 0x000fea000b800000 */
[----:B------:R-:W-:Y:S01]  /*21d0*/  UIADD3 UR29, UPT, UPT, UR61, UR14, URZ ;  /* 0x0000000e3d1d7290 */ /* 0x000fe2000fffe0ff */
[----:B------:R-:W-:-:S11]  /*21e0*/  UMOV UR6, UR15 ;  /* 0x0000000f00067c82 */ /* 0x000fd60008000000 */
.L_x_43:
[----:B------:R-:W-:Y:S01]  /*21f0*/  ULEA UR7, UR6, UR5, 0x3 ;  /* 0x0000000506077291 */ /* 0x000fe2000f8e18ff */
[----:B--2---:R-:W-:Y:S01]  /*2200*/  @P4 MOV R2, 0xb000 ;  /* 0x0000b00000024802 */ /* 0x004fe20000000f00 */
[----:B--23--:R-:W-:Y:S10]  /*2210*/  @P1 BRA `(.L_x_36) ;  /* 0x00000000000c1947 */ /* 0x00cff40003800000 */
[----:B------:R-:W-:-:S04]  /*2220*/  SHF.L.U32 R3, R12, 0x1f, RZ ;  /* 0x0000001f0c037819 */ /* 0x000fc800000006ff */
[----:B------:R-:W2:Y:S02]  /*2230*/  SYNCS.PHASECHK.TRANS64.TRYWAIT P0, [UR7+0x48], R3 ;  /* 0x00004803ff0075a7 */ /* 0x000ea40008001107 */
[----:B--2---:R-:W-:Y:S05]  /*2240*/  @!P0 BRA `(.L_x_37) ;  /* 0x0000007000148947 */ /* 0x004fea0003800000 */
.L_x_36:
[----:B------:R2:W-:Y:S01]  /*2250*/  @P4 SYNCS.ARRIVE.TRANS64 RZ, [UR7], R2 ;  /* 0x00000002ffff49a7 */ /* 0x0005e20008000007 */
[----:B------:R-:W-:-:S04]  /*2260*/  ULOP3.LUT UR4, UR47, 0x2, URZ, 0xfc, !UPT ;  /* 0x000000022f047892 */ /* 0x000fc8000f8efcff */
[----:B------:R-:W-:-:S09]  /*2270*/  UISETP.NE.AND UP0, UPT, UR4, 0x2, UPT ;  /* 0x000000020400788c */ /* 0x000fd2000bf05270 */
[----:B------:R-:W-:Y:S05]  /*2280*/  BRA.U UP0, `(.L_x_38) ;  /* 0x0000000100047547 */ /* 0x000fea000b800000 */
[----:B------:R-:W-:Y:S05]  /*2290*/  BPT.TRAP 0x1 ;  /* 0x000000040000795c */ /* 0x000fea0000300000 */
.L_x_38:
[----:B------:R-:W-:Y:S04]  /*22a0*/  BSSY.RECONVERGENT B0, `(.L_x_39) ;  /* 0x0000003000007945 */ /* 0x000fe80003800200 */
[----:B------:R-:W-:Y:S05]  /*22b0*/  @!P3 BRA `(.L_x_40) ;  /* 0x000000000004b947 */ /* 0x000fea0003800000 */
[----:B------:R-:W-:Y:S05]  /*22c0*/  BPT.TRAP 0x1 ;  /* 0x000000040000795c */ /* 0x000fea0000300000 */
.L_x_40:
[----:B------:R-:W-:Y:S05]  /*22d0*/  BSYNC.RECONVERGENT B0 ;  /* 0x0000000000007941 */ /* 0x000fea0003800200 */
.L_x_39:
        /* <DEDUP_REMOVED lines=11> */
[----:B------:R-:W-:Y:S02]  /*2390*/  ULEA UR32, UR6, UR5, 0xe ;  /* 0x0000000506207291 */ /* 0x000fe4000f8e70ff */
[----:B------:R-:W-:Y:S02]  /*23a0*/  UIADD3 UR22, UP3, UPT, UR44, 0x80, URZ ;  /* 0x000000802c167890 */ /* 0x000fe4000ff7e0ff */
[----:B------:R-:W-:Y:S02]  /*23b0*/  ULEA UR24, UR6, UR43, 0xc ;  /* 0x0000002b06187291 */ /* 0x000fe4000f8e60ff */
[----:B------:R-:W-:Y:S02]  /*23c0*/  UIADD3 UR8, UP2, UPT, UR44, 0x180, URZ ;  /* 0x000001802c087890 */ /* 0x000fe4000ff5e0ff */
[----:B------:R-:W-:Y:S02]  /*23d0*/  USHF.L.U32 UR34, UR14, 0x8, URZ ;  /* 0x000000080e227899 */ /* 0x000fe400080006ff */
[----:B------:R-:W-:-:S02]  /*23e0*/  ULOP3.LUT UR33, UR7, 0xfefffff8, URZ, 0xc0, !UPT ;  /* 0xfefffff807217892 */ /* 0x000fc4000f8ec0ff */
[----:B------:R-:W-:Y:S02]  /*23f0*/  UIADD3.X UR23, UPT, UPT, URZ, UR45, URZ, UP3, !UPT ;  /* 0x0000002dff177290 */ /* 0x000fe40009ffe4ff */
[----:B------:R-:W-:Y:S02]  /*2400*/  UIADD3 UR32, UPT, UPT, UR32, 0x6400, URZ ;  /* 0x0000640020207890 */ /* 0x000fe4000fffe0ff */
[----:B------:R-:W-:Y:S02]  /*2410*/  UIADD3.X UR9, UPT, UPT, URZ, UR45, URZ, UP2, !UPT ;  /* 0x0000002dff097290 */ /* 0x000fe400097fe4ff */
[----:B------:R-:W-:Y:S02]  /*2420*/  UIADD3 UR24, UPT, UPT, UR5, 0x2a400, UR24 ;  /* 0x0002a40005187890 */ /* 0x000fe4000fffe018 */
[----:B------:R-:W-:Y:S02]  /*2430*/  UPRMT UR4, URZ, 0x5410, UR37 ;  /* 0x00005410ff047896 */ /* 0x000fe40008000025 */
[----:B------:R-:W-:-:S02]  /*2440*/  USHF.L.U32 UR16, UR6, 0xa, URZ ;  /* 0x0000000a06107899 */ /* 0x000fc400080006ff */
[----:B------:R-:W-:Y:S01]  /*2450*/  UIADD3 UR30, UP1, UPT, UR44, 0x280, URZ ;  /* 0x000002802c1e7890 */ /* 0x000fe2000ff3e0ff */
[----:B------:R-:W-:Y:S01]  /*2460*/  UMOV UR40, 0x0 ;  /* 0x0000000000287882 */ /* 0x000fe20000000000 */
[----:B------:R-:W-:Y:S01]  /*2470*/  UMOV UR41, 0x10000000 ;  /* 0x1000000000297882 */ /* 0x000fe20000000000 */
[----:B------:R-:W-:Y:S01]  /*2480*/  UIADD3 UR38, UP0, UPT, UR44, 0x380, URZ ;  /* 0x000003802c267890 */ /* 0x000fe2000ff1e0ff */
[----:B------:R-:W-:Y:S01]  /*2490*/  UTMALDG.3D.2CTA [UR32], [UR22], desc[UR40] ;  /* 0x00002820160075b4 */ /* 0x000fe20008211000 */
[----:B------:R-:W-:Y:S02]  /*24a0*/  USHF.L.U32 UR19, UR14, 0x1, URZ ;  /* 0x000000010e137899 */ /* 0x000fe400080006ff */
[----:B------:R-:W-:Y:S01]  /*24b0*/  ULOP3.LUT UR13, UR16, UR46, URZ, 0xfc, !UPT ;  /* 0x0000002e100d7292 */ /* 0x000fe2000f8efcff */
[----:B------:R-:W-:Y:S01]  /*24c0*/  UMOV UR28, UR36 ;  /* 0x00000024001c7c82 */ /* 0x000fe20008000000 */
[----:B------:R-:W-:Y:S01]  /*24d0*/  UMOV UR25, UR33 ;  /* 0x0000002100197c82 */ /* 0x000fe20008000000 */
[----:B------:R-:W-:Y:S01]  /*24e0*/  UMOV UR26, UR34 ;  /* 0x00000022001a7c82 */ /* 0x000fe20008000000 */
[----:B------:R-:W-:Y:S01]  /*24f0*/  UIADD3.X UR31, UPT, UPT, URZ, UR45, URZ, UP1, !UPT ;  /* 0x0000002dff1f7290 */ /* 0x000fe20008ffe4ff */
[----:B------:R4:W-:Y:S01]  /*2500*/  UTMALDG.3D.MULTICAST.2CTA [UR24], [UR8], UR4, desc[UR40] ;  /* 0x00002818080073b4 */ /* 0x0009e20008211804 */
[----:B------:R-:W-:-:S02]  /*2510*/  UIADD3 UR16, UPT, UPT, UR5, 0x33400, UR16 ;  /* 0x0003340005107890 */ /* 0x000fc4000fffe010 */
[----:B------:R-:W-:Y:S02]  /*2520*/  UIADD3 UR11, UPT, UPT, UR50, UR19, URZ ;  /* 0x00000013320b7290 */ /* 0x000fe4000fffe0ff */
[----:B------:R-:W-:Y:S01]  /*2530*/  UIADD3.X UR39, UPT, UPT, URZ, UR45, URZ, UP0, !UPT ;  /* 0x0000002dff277290 */ /* 0x000fe200087fe4ff */
[----:B------:R-:W-:Y:S01]  /*2540*/  UMOV UR18, URZ ;  /* 0x000000ff00127c82 */ /* 0x000fe20008000000 */
[----:B------:R-:W-:Y:S01]  /*2550*/  UMOV UR21, UR36 ;  /* 0x0000002400157c82 */ /* 0x000fe20008000000 */
[----:B------:R-:W-:Y:S02]  /*2560*/  UMOV UR17, UR33 ;  /* 0x0000002100117c82 */ /* 0x000fe40008000000 */
[----:B------:R1:W-:Y:S01]  /*2570*/  UTMALDG.4D.2CTA [UR16], [UR30], desc[UR40] ;  /* 0x000028101e0075b4 */ /* 0x0003e20008219000 */
[----:B----4-:R-:W-:Y:S01]  /*2580*/  UIADD3 UR8, UPT, UPT, UR5, 0x35800, UR13 ;  /* 0x0003580005087890 */ /* 0x010fe2000fffe00d */
[----:B------:R-:W-:Y:S02]  /*2590*/  UMOV UR4, 0xf0000 ;  /* 0x000f000000047882 */ /* 0x000fe40000000000 */
[----:B------:R-:W-:Y:S01]  /*25a0*/  UMOV UR13, UR36 ;  /* 0x00000024000d7c82 */ /* 0x000fe20008000000 */
[----:B------:R-:W-:-:S05]  /*25b0*/  UMOV UR9, UR33 ;  /* 0x0000002100097c82 */ /* 0x000fca0008000000 */
[----:B------:R1:W-:Y:S02]  /*25c0*/  UTMALDG.4D.MULTICAST.2CTA [UR8], [UR38], UR4, desc[UR40] ;  /* 0x00002808260073b4 */ /* 0x0003e40008219804 */
[----:B-1----:R-:W-:Y:S01]  /*25d0*/  NOP ;  /* 0x0000000000007918 */ /* 0x002fe20000000000 */
.L_x_42:
[----:B------:R-:W-:Y:S05]  /*25e0*/  BSYNC.RECONVERGENT B0 ;  /* 0x0000000000007941 */ /* 0x000fea0003800200 */
.L_x_41:
[----:B------:R-:W-:Y:S01]  /*25f0*/  UIADD3 UR14, UPT, UPT, UR14, 0x1, URZ ;  /* 0x000000010e0e7890 */ /* 0x000fe2000fffe0ff */
[----:B------:R-:W-:-:S03]  /*2600*/  UMOV UR6, UR15 ;  /* 0x0000000f00067c82 */ /* 0x000fc60008000000 */
[----:B------:R-:W-:-:S09]  /*2610*/  UISETP.NE.AND UP0, UPT, UR14, UR29, UPT ;  /* 0x0000001d0e00728c */ /* 0x000fd2000bf05270 */
[----:B------:R-:W-:Y:S05]  /*2620*/  BRA.U UP0, `(.L_x_43) ;  /* 0xfffffff900f07547 */ /* 0x000fea000b83ffff */
.L_x_35:
[C---:B------:R-:W-:Y:S01]  /*2630*/  LEA R3, R11.reuse, UR5, 0x3 ;  /* 0x000000050b037c11 */ /* 0x040fe2000f8e18ff */
[----:B------:R-:W-:Y:S01]  /*2640*/  NOP ;  /* 0x0000000000007918 */ /* 0x000fe20000000000 */
[----:B-1----:R-:W-:Y:S02]  /*2650*/  SHF.L.U32 R0, R10, 0x1f, RZ ;  /* 0x0000001f0a007819 */ /* 0x002fe400000006ff */
[----:B------:R-:W-:Y:S02]  /*2660*/  LEA R5, R11, UR5, 0x4 ;  /* 0x000000050b057c11 */ /* 0x000fe4000f8e20ff */
[----:B------:R-:W1:Y:S02]  /*2670*/  SYNCS.PHASECHK.TRANS64.TRYWAIT P0, [R3+URZ+0xd0], R0 ;  /* 0x0000d000030075a7 */ /* 0x000e6400080011ff */
[----:B-1----:R-:W-:Y:S05]  /*2680*/  @!P0 BRA `(.L_x_44) ;  /* 0x0000006c001c8947 */ /* 0x002fea0003800000 */
.L_x_146:
[----:B------:R-:W4:Y:S01]  /*2690*/  LDS.128 R4, [R5+0x140] ;  /* 0x0001400005047984 */ /* 0x000f220000000c00 */
[----:B------:R-:W-:Y:S01]  /*26a0*/  UISETP.GE.AND UP0, UPT, UR42, 0x1, UPT ;  /* 0x000000012a00788c */ /* 0x000fe2000bf06270 */
[----:B------:R-:W-:Y:S01]  /*26b0*/  @!PT LDS RZ, [RZ] ;  /* 0x00000000fffff984 */ /* 0x000fe20000000800 */
[----:B------:R-:W-:Y:S01]  /*26c0*/  @!PT LDS RZ, [RZ] ;  /* 0x00000000fffff984 */ /* 0x000fe20000000800 */
[----:B------:R-:W-:Y:S01]  /*26d0*/  @!PT LDS RZ, [RZ] ;  /* 0x00000000fffff984 */ /* 0x000fe20000000800 */
[----:B------:R-:W-:Y:S01]  /*26e0*/  @!PT LDS RZ, [RZ] ;  /* 0x00000000fffff984 */ /* 0x000fe20000000800 */
[----:B------:R1:W-:Y:S06]  /*26f0*/  MEMBAR.ALL.CTA ;  /* 0x0000000000007992 */ /* 0x0003ec0000008000 */
[----:B-1----:R-:W1:Y:S01]  /*2700*/  FENCE.VIEW.ASYNC.S ;  /* 0x00000000000073c6 */ /* 0x002e620000000000 */
[----:B----4-:R-:W-:-:S13]  /*2710*/  LOP3.LUT P0, RZ, R6, 0x1, RZ, 0xc0, !PT ;  /* 0x0000000106ff7812 */ /* 0x010fda000780c0ff */
[----:B-1----:R-:W-:Y:S01]  /*2720*/  VOTEU.ANY UP1, P0 ;  /* 0x0000000000ff7886 */ /* 0x002fe20000020100 */
[----:B------:R-:W-:-:S13]  /*2730*/  PLOP3.LUT P0, PT, PT, PT, UP1, 0x80, 0x8 ;  /* 0x000000000008781c */ /* 0x000fda0003f0f018 */
[----:B------:R-:W-:Y:S02]  /*2740*/  @P0 LOP3.LUT R0, R5, 0xffff, RZ, 0xc0, !PT ;  /* 0x0000ffff05000812 */ /* 0x000fe400078ec0ff */
[----:B--2---:R-:W-:Y:S02]  /*2750*/  @P0 MOV R2, R4 ;  /* 0x0000000400020202 */ /* 0x004fe40000000f00 */
[----:B------:R-:W-:Y:S01]  /*2760*/  @P0 R2UR UR6, R0 ;  /* 0x00000000000602ca */ /* 0x000fe200000e0000 */
[----:B------:R-:W-:Y:S01]  /*2770*/  VIADD R0, R3, 0xe0 ;  /* 0x000000e003007836 */ /* 0x000fe20000000000 */
[----:B------:R-:W-:Y:S02]  /*2780*/  @P0 SHF.R.U32.HI R4, RZ, 0x10, R5 ;  /* 0x00000010ff040819 */ /* 0x000fe40000011605 */
[----:B------:R-:W-:Y:S02]  /*2790*/  @P0 R2UR UR7, R2 ;  /* 0x00000000020702ca */ /* 0x000fe400000e0000 */
[----:B------:R-:W-:-:S02]  /*27a0*/  PRMT R0, RZ, 0x654, R0 ;  /* 0x00000654ff007816 */ /* 0x000fc40000000000 */
[----:B------:R-:W-:Y:S02]  /*27b0*/  @P0 R2UR UR4, R4 ;  /* 0x00000000040402ca */ /* 0x000fe400000e0000 */
[----:B------:R1:W-:Y:S03]  /*27c0*/  SYNCS.ARRIVE.TRANS64.RED.A1T0 RZ, [R0+URZ], RZ ;  /* 0x000000ff00ff79a7 */ /* 0x0003e600081004ff */
[----:B------:R-:W-:-:S04]  /*27d0*/  @UP1 UMOV UR52, UR6 ;  /* 0x0000000600341c82 */ /* 0x000fc80008000000 */
[----:B------:R-:W-:-:S04]  /*27e0*/  @UP1 UMOV UR53, UR7 ;  /* 0x0000000700351c82 */ /* 0x000fc80008000000 */
[----:B------:R-:W-:Y:S01]  /*27f0*/  @UP1 UMOV UR36, UR4 ;  /* 0x0000000400241c82 */ /* 0x000fe20008000000 */
[----:B------:R-:W-:Y:S05]  /*2800*/  BRA.U !UP0, `(.L_x_45) ;  /* 0x0000000108d47547 */ /* 0x000fea000b800000 */
[----:B------:R-:W2:Y:S01]  /*2810*/  LDCU.128 UR16, c[0x0][0xf10] ;  /* 0x0001e200ff1077ac */ /* 0x000ea20008000c00 */
[----:B------:R-:W4:Y:S01]  /*2820*/  LDCU UR11, c[0x0][0xf20] ;  /* 0x0001e400ff0b77ac */ /* 0x000f220008000800 */
[----:B------:R-:W3:Y:S01]  /*2830*/  LDCU UR24, c[0x0][0xf0c] ;  /* 0x0001e180ff1877ac */ /* 0x000ee20008000800 */
[----:B------:R-:W1:Y:S01]  /*2840*/  LDCU.64 UR8, c[0x0][0xf28] ;  /* 0x0001e500ff0877ac */ /* 0x000e620008000a00 */
[----:B------:R-:W-:Y:S02]  /*2850*/  UISETP.NE.AND UP3, UPT, UR42, 0x1, UPT ;  /* 0x000000012a00788c */ /* 0x000fe4000bf65270 */
[----:B--2---:R-:W-:Y:S02]  /*2860*/  UIMAD.WIDE.U32 UR12, UR54, UR19, URZ ;  /* 0x00000013360c72a5 */ /* 0x004fe4000f8e00ff */
[----:B------:R-:W-:Y:S02]  /*2870*/  UIMAD.WIDE.U32 UR6, UR56, UR16, URZ ;  /* 0x00000010380672a5 */ /* 0x000fe4000f8e00ff */
[----:B------:R-:W-:-:S02]  /*2880*/  UISETP.NE.AND UP0, UPT, UR18, 0x1, UPT ;  /* 0x000000011200788c */ /* 0x000fc4000bf05270 */
[----:B------:R-:W-:Y:S01]  /*2890*/  UIMAD.WIDE.U32 UR22, UR52, UR19, URZ ;  /* 0x00000013341672a5 */ /* 0x000fe2000f8e00ff */
[----:B------:R-:W-:Y:S02]  /*28a0*/  UMOV UR12, UR13 ;  /* 0x0000000d000c7c82 */ /* 0x000fe40008000000 */
[----:B------:R-:W-:Y:S01]  /*28b0*/  UMOV UR6, UR7 ;  /* 0x0000000700067c82 */ /* 0x000fe20008000000 */
[----:B----4-:R-:W-:Y:S02]  /*28c0*/  USHF.R.U32.HI UR12, URZ, UR11, UR12 ;  /* 0x0000000bff0c7299 */ /* 0x010fe4000801160c */
[----:B------:R-:W-:Y:S02]  /*28d0*/  USHF.R.U32.HI UR7, URZ, UR17, UR6 ;  /* 0x00000011ff077299 */ /* 0x000fe40008011606 */
[----:B---3--:R-:W-:Y:S02]  /*28e0*/  UISETP.NE.AND UP2, UPT, UR24, 0x1, UPT ;  /* 0x000000011800788c */ /* 0x008fe4000bf45270 */
[----:B------:R-:W-:-:S02]  /*28f0*/  USEL UR6, UR54, UR12, !UP0 ;  /* 0x0000000c36067287 */ /* 0x000fc4000c000000 */
[----:B------:R-:W-:Y:S02]  /*2900*/  USEL UR7, UR56, UR7, !UP2 ;  /* 0x0000000738077287 */ /* 0x000fe4000d000000 */
[----:B-1----:R-:W-:Y:S01]  /*2910*/  UIMAD.WIDE.U32 UR12, UR6, UR8, URZ ;  /* 0x00000008060c72a5 */ /* 0x002fe2000f8e00ff */
[----:B------:R-:W-:Y:S01]  /*2920*/  UMOV UR4, UR23 ;  /* 0x0000001700047c82 */ /* 0x000fe20008000000 */
[----:B------:R-:W-:Y:S02]  /*2930*/  UIMAD.WIDE.U32 UR20, UR53, UR16, URZ ;  /* 0x00000010351472a5 */ /* 0x000fe4000f8e00ff */
[----:B------:R-:W-:-:S03]  /*2940*/  UIMAD.WIDE.U32 UR22, UR7, UR8, URZ ;  /* 0x00000008071672a5 */ /* 0x000fc6000f8e00ff */
[----:B------:R-:W-:Y:S01]  /*2950*/  UMOV UR12, UR13 ;  /* 0x0000000d000c7c82 */ /* 0x000fe20008000000 */
[----:B------:R-:W-:Y:S02]  /*2960*/  USHF.R.U32.HI UR4, URZ, UR11, UR4 ;  /* 0x0000000bff047299 */ /* 0x000fe40008011604 */
[----:B------:R-:W-:Y:S01]  /*2970*/  @UP3 USHF.R.U32.HI UR6, URZ, UR9, UR12 ;  /* 0x00000009ff063299 */ /* 0x000fe2000801160c */
[----:B------:R-:W-:Y:S01]  /*2980*/  UMOV UR20, UR21 ;  /* 0x0000001500147c82 */ /* 0x000fe20008000000 */
[----:B------:R-:W-:Y:S01]  /*2990*/  UMOV UR22, UR23 ;  /* 0x0000001700167c82 */ /* 0x000fe20008000000 */
[----:B------:R-:W-:Y:S02]  /*29a0*/  USHF.R.U32.HI UR17, URZ, UR17, UR20 ;  /* 0x00000011ff117299 */ /* 0x000fe40008011614 */
[----:B------:R-:W-:Y:S02]  /*29b0*/  USEL UR4, UR52, UR4, !UP0 ;  /* 0x0000000434047287 */ /* 0x000fe4000c000000 */
[----:B------:R-:W-:-:S02]  /*29c0*/  @UP3 USHF.R.U32.HI UR7, URZ, UR9, UR22 ;  /* 0x00000009ff073299 */ /* 0x000fc40008011616 */
[----:B------:R-:W-:Y:S02]  /*29d0*/  UIMAD UR11, UR42, UR6, URZ ;  /* 0x000000062a0b72a4 */ /* 0x000fe4000f8e02ff */
[----:B------:R-:W-:Y:S02]  /*29e0*/  USEL UR6, UR53, UR17, !UP2 ;  /* 0x0000001135067287 */ /* 0x000fe4000d000000 */
[----:B------:R-:W-:Y:S02]  /*29f0*/  UIMAD UR12, UR42, UR7, URZ ;  /* 0x000000072a0c72a4 */ /* 0x000fe4000f8e02ff */
[----:B------:R-:W-:Y:S02]  /*2a00*/  UISETP.GE.AND UP0, UPT, UR4, UR11, UPT ;  /* 0x0000000b0400728c */ /* 0x000fe4000bf06270 */
[----:B------:R-:W-:Y:S02]  /*2a10*/  UIMAD.WIDE.U32 UR16, UR4, UR8, URZ ;  /* 0x00000008041072a5 */ /* 0x000fe4000f8e00ff */
[----:B------:R-:W-:-:S02]  /*2a20*/  UISETP.GE.OR UP0, UPT, UR6, UR12, UP0 ;  /* 0x0000000c0600728c */ /* 0x000fc40008706670 */
        /* <DEDUP_REMOVED lines=19> */
.L_x_45:
[----:B------:R-:W2:Y:S02]  /*2b60*/  LDCU UR4, c[0x0][0xf30] ;  /* 0x0001e600ff0477ac */ /* 0x000ea40008000800 */
[----:B--2---:R-:W-:-:S09]  /*2b70*/  UISETP.NE.AND UP0, UPT, UR4, 0x1, UPT ;  /* 0x000000010400788c */ /* 0x004fd2000bf05270 */
[----:B------:R-:W-:Y:S05]  /*2b80*/  BRA.U UP0, `(.L_x_46) ;  /* 0x0000000100447547 */ /* 0x000fea000b800000 */
[----:B------:R-:W2:Y:S01]  /*2b90*/  LDCU.128 UR16, c[0x0][0xf10] ;  /* 0x0001e200ff1077ac */ /* 0x000ea20008000c00 */
[----:B------:R-:W4:Y:S01]  /*2ba0*/  LDCU UR11, c[0x0][0xf0c] ;  /* 0x0001e180ff0b77ac */ /* 0x000f220008000800 */
[----:B------:R-:W1:Y:S01]  /*2bb0*/  LDCU UR12, c[0x0][0xf20] ;  /* 0x0001e400ff0c77ac */ /* 0x000e620008000800 */
[----:B--2---:R-:W-:Y:S02]  /*2bc0*/  UIMAD.WIDE.U32 UR8, UR53, UR16, URZ ;  /* 0x00000010350872a5 */ /* 0x004fe4000f8e00ff */
[----:B------:R-:W-:Y:S02]  /*2bd0*/  UIMAD.WIDE.U32 UR6, UR52, UR19, URZ ;  /* 0x00000013340672a5 */ /* 0x000fe4000f8e00ff */
[----:B----4-:R-:W-:Y:S02]  /*2be0*/  UISETP.NE.AND UP2, UPT, UR11, 0x1, UPT ;  /* 0x000000010b00788c */ /* 0x010fe4000bf45270 */
[----:B------:R-:W-:Y:S01]  /*2bf0*/  UISETP.NE.AND UP0, UPT, UR18, 0x1, UPT ;  /* 0x000000011200788c */ /* 0x000fe2000bf05270 */
[----:B------:R-:W-:-:S02]  /*2c00*/  UMOV UR8, UR9 ;  /* 0x0000000900087c82 */ /* 0x000fc40008000000 */
[----:B------:R-:W-:Y:S01]  /*2c10*/  UMOV UR4, UR7 ;  /* 0x0000000700047c82 */ /* 0x000fe20008000000 */
[----:B------:R-:W-:Y:S02]  /*2c20*/  USHF.R.U32.HI UR17, URZ, UR17, UR8 ;  /* 0x00000011ff117299 */ /* 0x000fe40008011608 */
[----:B-1----:R-:W-:Y:S02]  /*2c30*/  USHF.R.U32.HI UR4, URZ, UR12, UR4 ;  /* 0x0000000cff047299 */ /* 0x002fe40008011604 */
[----:B------:R-:W-:Y:S02]  /*2c40*/  USEL UR6, UR53, UR17, !UP2 ;  /* 0x0000001135067287 */ /* 0x000fe4000d000000 */
[----:B------:R-:W-:-:S04]  /*2c50*/  USEL UR4, UR52, UR4, !UP0 ;  /* 0x0000000434047287 */ /* 0x000fc8000c000000 */
[----:B------:R-:W-:Y:S02]  /*2c60*/  UIADD3 UR7, UPT, UPT, UR6, -UR4, URZ ;  /* 0x8000000406077290 */ /* 0x000fe4000fffe0ff */
[----:B------:R-:W-:Y:S02]  /*2c70*/  UIADD3 UR4, UPT, UPT, -UR6, UR4, URZ ;  /* 0x0000000406047290 */ /* 0x000fe4000fffe1ff */
[----:B------:R-:W-:Y:S02]  /*2c80*/  UIMAD UR52, UR7, UR18, UR52 ;  /* 0x00000012073472a4 */ /* 0x000fe4000f8e0234 */
[----:B------:R-:W-:-:S12]  /*2c90*/  UIMAD UR53, UR4, UR11, UR53 ;  /* 0x0000000b043572a4 */ /* 0x000fd8000f8e0235 */
.L_x_46:
[----:B------:R-:W-:Y:S01]  /*2ca0*/  VIADD R11, R11, 0x1 ;  /* 0x000000010b0b7836 */ /* 0x000fe20000000000 */
[----:B------:R-:W-:Y:S02]  /*2cb0*/  R2UR UR6, R87 ;  /* 0x00000000570672ca */ /* 0x000fe400000e0000 */
[----:B------:R-:W-:Y:S02]  /*2cc0*/  R2UR UR4, R86 ;  /* 0x00000000560472ca */ /* 0x000fe400000e0000 */
[C---:B------:R-:W-:Y:S02]  /*2cd0*/  ISETP.NE.AND P0, PT, R11.reuse, 0x2, PT ;  /* 0x000000020b00780c */ /* 0x040fe40003f05270 */
[----:B------:R-:W-:Y:S02]  /*2ce0*/  PLOP3.LUT P2, PT, PT, PT, PT, 0x80, 0x8 ;  /* 0x000000000008781c */ /* 0x000fe40003f4f070 */
[----:B------:R-:W-:Y:S02]  /*2cf0*/  SEL R3, RZ, 0x1, P0 ;  /* 0x00000001ff037807 */ /* 0x000fe40000000000 */
[----:B------:R-:W-:-:S02]  /*2d00*/  SEL R11, R11, RZ, P0 ;  /* 0x000000ff0b0b7207 */ /* 0x000fc40000000000 */
[----:B------:R-:W-:Y:S01]  /*2d10*/  LOP3.LUT R10, R10, R3, RZ, 0x3c, !PT ;  /* 0x000000030a0a7212 */ /* 0x000fe200078e3cff */
[----:B------:R-:W-:Y:S02]  /*2d20*/  UIADD3 UR27, UPT, UPT, UR53, UR6, URZ ;  /* 0x00000006351b7290 */ /* 0x000fe4000fffe0ff */
[----:B------:R-:W-:Y:S01]  /*2d30*/  UIADD3 UR26, UPT, UPT, UR52, UR4, URZ ;  /* 0x00000004341a7290 */ /* 0x000fe2000fffe0ff */
[----:B------:R-:W-:Y:S11]  /*2d40*/  BRA.U UP1, `(.L_x_47) ;  /* 0xffffffed01587547 */ /* 0x000ff6000b83ffff */
[----:B------:R-:W-:Y:S01]  /*2d50*/  UIADD3 UR7, UPT, UPT, UR5, 0x48, URZ ;  /* 0x0000004805077890 */ /* 0x000fe2000fffe0ff */
[----:B------:R-:W-:-:S03]  /*2d60*/  SHF.L.U32 R3, R12, 0x1f, RZ ;  /* 0x0000001f0c037819 */ /* 0x000fc600000006ff */
[----:B------:R-:W-:-:S09]  /*2d70*/  ULEA UR4, UR15, UR7, 0x3 ;  /* 0x000000070f047291 */ /* 0x000fd2000f8e18ff */
[----:B------:R-:W2:Y:S02]  /*2d80*/  SYNCS.PHASECHK.TRANS64.TRYWAIT P0, [UR4], R3 ;  /* 0x00000003ff0075a7 */ /* 0x000ea40008001104 */
[----:B--2---:R-:W-:Y:S05]  /*2d90*/  @!P0 BRA `(.L_x_48) ;  /* 0x00000064006c8947 */ /* 0x004fea0003800000 */
.L_x_148:
[----:B------:R-:W-:-:S04]  /*2da0*/  UIADD3 UR4, UPT, UPT, UR15, 0x1, URZ ;  /* 0x000000010f047890 */ /* 0x000fc8000fffe0ff */
[----:B------:R-:W-:-:S04]  /*2db0*/  UISETP.NE.AND UP0, UPT, UR4, 0x9, UPT ;  /* 0x000000090400788c */ /* 0x000fc8000bf05270 */
[----:B------:R-:W-:Y:S02]  /*2dc0*/  USEL UR6, URZ, 0x1, UP0 ;  /* 0x00000001ff067887 */ /* 0x000fe40008000000 */
[----:B------:R-:W-:-:S04]  /*2dd0*/  USEL UR4, UR4, URZ, UP0 ;  /* 0x000000ff04047287 */ /* 0x000fc80008000000 */
[----:B------:R-:W-:Y:S01]  /*2de0*/  ULEA UR5, UR4, UR7, 0x3 ;  /* 0x0000000704057291 */ /* 0x000fe2000f8e18ff */
[----:B------:R-:W-:-:S04]  /*2df0*/  LOP3.LUT R2, R12, UR6, RZ, 0x3c, !PT ;  /* 0x000000060c027c12 */ /* 0x000fc8000f8e3cff */
[----:B-1----:R-:W-:-:S04]  /*2e00*/  SHF.L.U32 R3, R2, 0x1f, RZ ;  /* 0x0000001f02037819 */ /* 0x002fc800000006ff */
[----:B------:R-:W1:Y:S02]  /*2e10*/  SYNCS.PHASECHK.TRANS64.TRYWAIT P0, [UR5], R3 ;  /* 0x00000003ff0075a7 */ /* 0x000e640008001105 */
[----:B-1----:R-:W-:Y:S05]  /*2e20*/  @!P0 BRA `(.L_x_49) ;  /* 0x0000006400608947 */ /* 0x002fea0003800000 */
.L_x_150:
        /* <DEDUP_REMOVED lines=9> */
.L_x_152:
        /* <DEDUP_REMOVED lines=9> */
.L_x_154:
        /* <DEDUP_REMOVED lines=9> */
.L_x_156:
        /* <DEDUP_REMOVED lines=9> */
.L_x_158:
        /* <DEDUP_REMOVED lines=9> */
.L_x_160:
        /* <DEDUP_REMOVED lines=9> */
.L_x_162:
[----:B------:R-:W-:-:S04]  /*3190*/  UIADD3 UR4, UPT, UPT, UR4, 0x1, URZ ;  /* 0x0000000104047890 */ /* 0x000fc8000fffe0ff */
[----:B------:R-:W-:-:S04]  /*31a0*/  UISETP.NE.AND UP0, UPT, UR4, 0x9, UPT ;  /* 0x000000090400788c */ /* 0x000fc8000bf05270 */
[----:B------:R-:W-:Y:S02]  /*31b0*/  USEL UR5, URZ, 0x1, UP0 ;  /* 0x00000001ff057887 */ /* 0x000fe40008000000 */
[----:B------:R-:W-:-:S04]  /*31c0*/  USEL UR4, UR4, URZ, UP0 ;  /* 0x000000ff04047287 */ /* 0x000fc80008000000 */
[----:B------:R-:W-:Y:S01]  /*31d0*/  ULEA UR4, UR4, UR7, 0x3 ;  /* 0x0000000704047291 */ /* 0x000fe2000f8e18ff */
[----:B-1----:R-:W-:-:S04]  /*31e0*/  LOP3.LUT R3, R2, UR5, RZ, 0x3c, !PT ;  /* 0x0000000502037c12 */ /* 0x002fc8000f8e3cff */
[----:B------:R-:W-:Y:S01]  /*31f0*/  SHF.L.U32 R3, R3, 0x1f, RZ ;  /* 0x0000001f03037819 */ /* 0x000fe200000006ff */
[----:B------:R-:W-:-:S07]  /*3200*/  IMAD.U32 R0, RZ, RZ, UR4 ;  /* 0x00000004ff007e24 */ /* 0x000fce000f8e00ff */
.L_x_56:
[----:B-1----:R1:W2:Y:S02]  /*3210*/  SYNCS.PHASECHK.TRANS64.TRYWAIT P0, [R0+URZ], R3 ;  /* 0x00000003000075a7 */ /* 0x0022a400080011ff */
[----:B--2---:R-:W-:Y:S05]  /*3220*/  @!P0 NANOSLEEP.SYNCS 0x989680 ;  /* 0x009896800000895d */ /* 0x004fea0003900000 */
[----:B------:R-:W2:Y:S02]  /*3230*/  @!P0 SYNCS.PHASECHK.TRANS64 P0, [R0+URZ], R3 ;  /* 0x00000003000085a7 */ /* 0x000ea400080010ff */
[----:B--2---:R-:W-:Y:S05]  /*3240*/  @P0 EXIT ;  /* 0x000000000000094d */ /* 0x004fea0003800000 */
[----:B------:R-:W-:Y:S05]  /*3250*/  BRA `(.L_x_56) ;  /* 0xfffffffc00ec7947 */ /* 0x000fea000383ffff */
.L_x_23:
[----:B------:R-:W-:-:S04]  /*3260*/  UISETP.NE.AND UP0, UPT, UR55, URZ, UPT ;  /* 0x000000ff3700728c */ /* 0x000fc8000bf05270 */
[----:B------:R-:W-:-:S09]  /*3270*/  UISETP.NE.OR UP0, UPT, UR18, 0x1, UP0 ;  /* 0x000000011200788c */ /* 0x000fd20008705670 */
[----:B------:R-:W-:Y:S05]  /*3280*/  BRA.U UP0, `(.L_x_57) ;  /* 0x0000000500487547 */ /* 0x000fea000b800000 */
[----:B------:R-:W-:Y:S01]  /*3290*/  ISETP.GE.U32.AND P2, PT, R3, 0x4, PT ;  /* 0x000000040300780c */ /* 0x000fe20003f46070 */
[----:B------:R-:W-:Y:S01]  /*32a0*/  IMAD.MOV.U32 R12, RZ, RZ, 0x1 ;  /* 0x00000001ff0c7424 */ /* 0x000fe200078e00ff */
[----:B------:R-:W-:Y:S02]  /*32b0*/  CS2R R10, SRZ ;  /* 0x00000000000a7805 */ /* 0x000fe4000001ff00 */
[----:B------:R-:W-:Y:S01]  /*32c0*/  CS2R R8, SRZ ;  /* 0x0000000000087805 */ /* 0x000fe2000001ff00 */
[----:B------:R-:W-:Y:S01]  /*32d0*/  UMOV UR6, 0x400 ;  /* 0x0000040000067882 */ /* 0x000fe20000000000 */
[----:B------:R-:W-:Y:S01]  /*32e0*/  UMOV UR5, URZ ;  /* 0x000000ff00057c82 */ /* 0x000fe20008000000 */
[----:B------:R-:W-:-:S12]  /*32f0*/  ULEA UR6, UR55, UR6, 0x18 ;  /* 0x0000000637067291 */ /* 0x000fd8000f8ec0ff */
.L_x_61:
[----:B------:R-:W-:Y:S02]  /*3300*/  LEA R0, R8, UR6, 0x3 ;  /* 0x0000000608007c11 */ /* 0x000fe4000f8e18ff */
[----:B------:R-:W-:-:S03]  /*3310*/  SHF.L.U32 R5, R9, 0x1f, RZ ;  /* 0x0000001f09057819 */ /* 0x000fc600000006ff */
[----:B------:R-:W-:Y:S01]  /*3320*/  VIADD R4, R0, 0x120 ;  /* 0x0000012000047836 */ /* 0x000fe20000000000 */
[----:B------:R-:W2:Y:S02]  /*3330*/  SYNCS.PHASECHK.TRANS64.TRYWAIT P0, [R0+URZ+0x110], R5 ;  /* 0x00011005000075a7 */ /* 0x000ea400080011ff */
[----:B--2---:R-:W-:Y:S05]  /*3340*/  @!P0 BRA `(.L_x_58) ;  /* 0x0000006000c08947 */ /* 0x004fea0003800000 */
.L_x_163:
[----:B------:R-:W-:Y:S01]  /*3350*/  ULEA UR4, UR5, UR6, 0x3 ;  /* 0x0000000605047291 */ /* 0x000fe2000f8e18ff */
[----:B------:R-:W-:Y:S01]  /*3360*/  PRMT R4, RZ, 0x654, R4 ;  /* 0x00000654ff047816 */ /* 0x000fe20000000004 */
[----:B--2---:R-:W-:Y:S01]  /*3370*/  @!P2 IMAD.MOV.U32 R5, RZ, RZ, 0x10 ;  /* 0x00000010ff05a424 */ /* 0x004fe200078e00ff */
[----:B------:R-:W-:Y:S01]  /*3380*/  SHF.L.U32 R7, R12, 0x1f, RZ ;  /* 0x0000001f0c077819 */ /* 0x000fe200000006ff */
[----:B------:R-:W-:Y:S01]  /*3390*/  UIADD3 UR7, UPT, UPT, UR4, 0xd0, URZ ;  /* 0x000000d004077890 */ /* 0x000fe2000fffe0ff */
[----:B------:R2:W-:Y:S05]  /*33a0*/  SYNCS.ARRIVE.TRANS64.RED.A1T0 RZ, [R4+URZ], RZ ;  /* 0x000000ff04ff79a7 */ /* 0x0005ea00081004ff */
[----:B------:R-:W-:Y:S01]  /*33b0*/  IMAD.U32 R0, RZ, RZ, UR7 ;  /* 0x00000007ff007e24 */ /* 0x000fe2000f8e00ff */
[----:B------:R-:W3:Y:S04]  /*33c0*/  SYNCS.PHASECHK.TRANS64.TRYWAIT P0, [UR4+0xe0], R7 ;  /* 0x0000e007ff0075a7 */ /* 0x000ee80008001104 */
[----:B------:R-:W-:Y:S01]  /*33d0*/  PRMT R13, R3, 0x654, R0 ;  /* 0x00000654030d7816 */ /* 0x000fe20000000000 */
[----:B--23--:R-:W-:Y:S06]  /*33e0*/  @!P0 BRA `(.L_x_59) ;  /* 0x0000006000ac8947 */ /* 0x00cfec0003800000 */
.L_x_165:
[----:B------:R-:W-:Y:S01]  /*33f0*/  ULEA UR8, UR5, UR6, 0x4 ;  /* 0x0000000605087291 */ /* 0x000fe2000f8e20ff */
[----:B------:R-:W-:Y:S01]  /*3400*/  SEL R2, R13, R2, !P2 ;  /* 0x000000020d027207 */ /* 0x000fe20005000000 */
[----:B------:R-:W-:Y:S01]  /*3410*/  UIADD3 UR9, UPT, UPT, UR4, 0xd0, URZ ;  /* 0x000000d004097890 */ /* 0x000fe2000fffe0ff */
[----:B--2---:R-:W-:Y:S01]  /*3420*/  LEA R0, R11, UR6, 0x3 ;  /* 0x000000060b007c11 */ /* 0x004fe2000f8e18ff */
[----:B------:R-:W-:Y:S01]  /*3430*/  UIADD3 UR8, UPT, UPT, UR8, 0x140, URZ ;  /* 0x0000014008087890 */ /* 0x000fe2000fffe0ff */
[----:B------:R2:W-:Y:S01]  /*3440*/  @!P2 SYNCS.ARRIVE.TRANS64.RED RZ, [R2+URZ], R5 ;  /* 0x0000000502ffa9a7 */ /* 0x0005e200080004ff */
[----:B------:R-:W-:Y:S01]  /*3450*/  UIADD3 UR4, UPT, UPT, UR5, 0x1, URZ ;  /* 0x0000000105047890 */ /* 0x000fe2000fffe0ff */
[----:B------:R-:W-:-:S03]  /*3460*/  VIADD R8, R8, 0x1 ;  /* 0x0000000108087836 */ /* 0x000fc60000000000 */
[----:B------:R-:W-:Y:S02]  /*3470*/  UISETP.NE.AND UP0, UPT, UR4, 0x2, UPT ;  /* 0x000000020400788c */ /* 0x000fe4000bf05270 */
[----:B------:R-:W-:Y:S01]  /*3480*/  ISETP.NE.AND P0, PT, R8, 0x2, PT ;  /* 0x000000020800780c */ /* 0x000fe20003f05270 */
[----:B------:R-:W-:Y:S06]  /*3490*/  UGETNEXTWORKID.BROADCAST [UR8], [UR9] ;  /* 0x00000000080073ca */ /* 0x000fec0008000100 */
[----:B------:R-:W-:Y:S02]  /*34a0*/  USEL UR7, URZ, 0x1, UP0 ;  /* 0x00000001ff077887 */ /* 0x000fe40008000000 */
[----:B------:R-:W-:-:S04]  /*34b0*/  USEL UR5, UR4, URZ, UP0 ;  /* 0x000000ff04057287 */ /* 0x000fc80008000000 */
[----:B------:R-:W-:Y:S02]  /*34c0*/  LOP3.LUT R12, R12, UR7, RZ, 0x3c, !PT ;  /* 0x000000070c0c7c12 */ /* 0x000fe4000f8e3cff */
[----:B--2---:R-:W-:-:S04]  /*34d0*/  SHF.L.U32 R5, R10, 0x1f, RZ ;  /* 0x0000001f0a057819 */ /* 0x004fc800000006ff */
[----:B------:R-:W2:Y:S02]  /*34e0*/  SYNCS.PHASECHK.TRANS64.TRYWAIT P1, [R0+URZ+0xd0], R5 ;  /* 0x0000d005000075a7 */ /* 0x000ea400080211ff */
[----:B--2---:R-:W-:Y:S05]  /*34f0*/  @!P1 BRA `(.L_x_60) ;  /* 0x0000006000809947 */ /* 0x004fea0003800000 */
.L_x_166:
[C---:B------:R-:W-:Y:S01]  /*3500*/  LEA R4, R11.reuse, UR6, 0x4 ;  /* 0x000000060b047c11 */ /* 0x040fe2000f8e20ff */
[----:B--2---:R-:W-:Y:S01]  /*3510*/  VIADD R0, R0, 0xe0 ;  /* 0x000000e000007836 */ /* 0x004fe20000000000 */
[----:B------:R-:W-:Y:S01]  /*3520*/  SEL R8, R8, RZ, P0 ;  /* 0x000000ff08087207 */ /* 0x000fe20000000000 */
[----:B------:R-:W-:-:S03]  /*3530*/  VIADD R11, R11, 0x1 ;  /* 0x000000010b0b7836 */ /* 0x000fc60000000000 */
[----:B------:R-:W2:Y:S01]  /*3540*/  LDS.128 R4, [R4+0x140] ;  /* 0x0001400004047984 */ /* 0x000ea20000000c00 */
[----:B------:R-:W-:Y:S02]  /*3550*/  PRMT R0, RZ, 0x654, R0 ;  /* 0x00000654ff007816 */ /* 0x000fe40000000000 */
[C---:B------:R-:W-:Y:S01]  /*3560*/  ISETP.NE.AND P1, PT, R11.reuse, 0x2, PT ;  /* 0x000000020b00780c */ /* 0x040fe20003f25270 */
[----:B------:R-:W-:Y:S01]  /*3570*/  @!PT LDS RZ, [RZ] ;  /* 0x00000000fffff984 */ /* 0x000fe20000000800 */
[----:B------:R-:W-:Y:S01]  /*3580*/  @!PT LDS RZ, [RZ] ;  /* 0x00000000fffff984 */ /* 0x000fe20000000800 */
[----:B------:R-:W-:Y:S01]  /*3590*/  @!PT LDS RZ, [RZ] ;  /* 0x00000000fffff984 */ /* 0x000fe20000000800 */
[----:B------:R-:W-:Y:S01]  /*35a0*/  @!PT LDS RZ, [RZ] ;  /* 0x00000000fffff984 */ /* 0x000fe20000000800 */
[----:B------:R3:W-:Y:S06]  /*35b0*/  MEMBAR.ALL.CTA ;  /* 0x0000000000007992 */ /* 0x0007ec0000008000 */
[----:B---3--:R-:W3:Y:S01]  /*35c0*/  FENCE.VIEW.ASYNC.S ;  /* 0x00000000000073c6 */ /* 0x008ee20000000000 */
[----:B------:R-:W-:Y:S01]  /*35d0*/  SEL R11, R11, RZ, P1 ;  /* 0x000000ff0b0b7207 */ /* 0x000fe20000800000 */
[----:B---3--:R3:W-:Y:S01]  /*35e0*/  SYNCS.ARRIVE.TRANS64.RED.A1T0 RZ, [R0+URZ], RZ ;  /* 0x000000ff00ff79a7 */ /* 0x0087e200081004ff */
[----:B--2---:R-:W-:-:S02]  /*35f0*/  LOP3.LUT P3, RZ, R6, 0x1, RZ, 0xc0, !PT ;  /* 0x0000000106ff7812 */ /* 0x004fc4000786c0ff */
[----:B------:R-:W-:-:S04]  /*3600*/  SEL R5, RZ, 0x1, P1 ;  /* 0x00000001ff057807 */ /* 0x000fc80000800000 */
[----:B------:R-:W-:Y:S02]  /*3610*/  LOP3.LUT R10, R10, R5, RZ, 0x3c, !PT ;  /* 0x000000050a0a7212 */ /* 0x000fe400078e3cff */
[----:B---3--:R-:W-:-:S04]  /*3620*/  SEL R0, RZ, 0x1, P0 ;  /* 0x00000001ff007807 */ /* 0x008fc80000000000 */
[----:B------:R-:W-:Y:S01]  /*3630*/  LOP3.LUT R9, R9, R0, RZ, 0x3c, !PT ;  /* 0x0000000009097212 */ /* 0x000fe200078e3cff */
[----:B------:R-:W-:Y:S06]  /*3640*/  @P3 BRA `(.L_x_61) ;  /* 0xfffffffc002c3947 */ /* 0x000fec000383ffff */
[----:B------:R-:W-:Y:S01]  /*3650*/  ULEA UR4, UR5, UR6, 0x3 ;  /* 0x0000000605047291 */ /* 0x000fe2000f8e18ff */
[----:B------:R-:W-:-:S08]  /*3660*/  SHF.L.U32 R3, R12, 0x1f, RZ ;  /* 0x0000001f0c037819 */ /* 0x000fd000000006ff */
[----:B------:R-:W2:Y:S02]  /*3670*/  SYNCS.PHASECHK.TRANS64 P0, [UR4+0xe0], R3 ;  /* 0x0000e003ff0075a7 */ /* 0x000ea40008001004 */
[----:B--2---:R-:W-:Y:S05]  /*3680*/  @P0 BRA `(.L_x_62) ;  /* 0x0000000000080947 */ /* 0x004fea0003800000 */
[----:B------:R-:W2:Y:S02]  /*3690*/  SYNCS.PHASECHK.TRANS64.TRYWAIT P0, [UR4+0xe0], R3 ;  /* 0x0000e003ff0075a7 */ /* 0x000ea40008001104 */
[----:B--2---:R-:W-:Y:S05]  /*36a0*/  @!P0 BRA `(.L_x_63) ;  /* 0x0000006000288947 */ /* 0x004fea0003800000 */
.L_x_62:
[----:B------:R-:W-:-:S04]  /*36b0*/  UIADD3 UR7, UPT, UPT, UR5, 0x1, URZ ;  /* 0x0000000105077890 */ /* 0x000fc8000fffe0ff */
[----:B------:R-:W-:-:S04]  /*36c0*/  UISETP.NE.AND UP0, UPT, UR7, 0x2, UPT ;  /* 0x000000020700788c */ /* 0x000fc8000bf05270 */
[----:B------:R-:W-:Y:S02]  /*36d0*/  USEL UR8, URZ, 0x1, UP0 ;  /* 0x00000001ff087887 */ /* 0x000fe40008000000 */
[----:B------:R-:W-:-:S04]  /*36e0*/  USEL UR7, UR7, URZ, UP0 ;  /* 0x000000ff07077287 */ /* 0x000fc80008000000 */
[----:B------:R-:W-:Y:S01]  /*36f0*/  ULEA UR7, UR7, UR6, 0x3 ;  /* 0x0000000607077291 */ /* 0x000fe2000f8e18ff */
[----:B--2---:R-:W-:-:S04]  /*3700*/  LOP3.LUT R3, R12, UR8, RZ, 0x3c, !PT ;  /* 0x000000080c037c12 */ /* 0x004fc8000f8e3cff */
[----:B------:R-:W-:-:S04]  /*3710*/  SHF.L.U32 R0, R3, 0x1f, RZ ;  /* 0x0000001f03007819 */ /* 0x000fc800000006ff */
[----:B------:R-:W2:Y:S02]  /*3720*/  SYNCS.PHASECHK.TRANS64 P0, [UR7+0xe0], R0 ;  /* 0x0000e000ff0075a7 */ /* 0x000ea40008001007 */
[----:B-12---:R-:W-:Y:S05]  /*3730*/  @P0 EXIT ;  /* 0x000000000000094d */ /* 0x006fea0003800000 */
[----:B------:R-:W-:Y:S02]  /*3740*/  SHF.L.U32 R3, R3, 0x1f, RZ ;  /* 0x0000001f03037819 */ /* 0x000fe400000006ff */
[----:B------:R-:W-:-:S07]  /*3750*/  MOV R0, UR7 ;  /* 0x0000000700007c02 */ /* 0x000fce0008000f00 */
.L_x_64:
[----:B-1----:R1:W2:Y:S02]  /*3760*/  SYNCS.PHASECHK.TRANS64.TRYWAIT P0, [R0+URZ+0xe0], R3 ;  /* 0x0000e003000075a7 */ /* 0x0022a400080011ff */
[----:B--2---:R-:W-:Y:S05]  /*3770*/  @!P0 NANOSLEEP.SYNCS 0x989680 ;  /* 0x009896800000895d */ /* 0x004fea0003900000 */
[----:B------:R-:W2:Y:S02]  /*3780*/  @!P0 SYNCS.PHASECHK.TRANS64 P0, [R0+URZ+0xe0], R3 ;  /* 0x0000e003000085a7 */ /* 0x000ea400080010ff */
[----:B--2---:R-:W-:Y:S05]  /*3790*/  @P0 EXIT ;  /* 0x000000000000094d */ /* 0x004fea0003800000 */
[----:B------:R-:W-:Y:S05]  /*37a0*/  BRA `(.L_x_64) ;  /* 0xfffffffc00ec7947 */ /* 0x000fea000383ffff */
.L_x_57:
[----:B------:R-:W-:Y:S05]  /*37b0*/  BRA.U UP5, `(.L_x_65) ;  /* 0x0000001905c87547 */ /* 0x000fea000b800000 */
[----:B------:R-:W-:Y:S01]  /*37c0*/  UMOV UR5, 0x40 ;  /* 0x0000004000057882 */ /* 0x000fe20000000000 */
[----:B------:R-:W-:Y:S01]  /*37d0*/  NOP ;  /* 0x0000000000007918 */ /* 0x000fe20000000000 */
[----:B------:R-:W-:Y:S01]  /*37e0*/  ULEA UR5, UR55, UR5, 0x18 ;  /* 0x0000000537057291 */ /* 0x000fe2000f8ec0ff */
[----:B------:R-:W-:Y:S02]  /*37f0*/  UMOV UR6, 0x400 ;  /* 0x0000040000067882 */ /* 0x000fe40000000000 */
[----:B------:R-:W-:-:S06]  /*3800*/  ULEA UR6, UR55, UR6, 0x18 ;  /* 0x0000000637067291 */ /* 0x000fcc000f8ec0ff */
[----:B------:R-:W2:Y:S02]  /*3810*/  LDS.U8 R3, [UR5+0x1c] ;  /* 0x00001c05ff037984 */ /* 0x000ea40008000000 */
[----:B--2---:R-:W-:-:S13]  /*3820*/  ISETP.NE.AND P0, PT, R3, RZ, PT ;  /* 0x000000ff0300720c */ /* 0x004fda0003f05270 */
[----:B------:R-:W-:Y:S05]  /*3830*/  @P0 BRA `(.L_x_66) ;  /* 0x0000000400080947 */ /* 0x000fea0003800000 */
[----:B------:R-:W-:Y:S02]  /*3840*/  UISETP.NE.U32.AND UP1, UPT, UR72, 0x1, UPT ;  /* 0x000000014800788c */ /* 0x000fe4000bf25070 */
[----:B------:R-:W-:-:S07]  /*3850*/  UIADD3 UR7, UPT, UPT, UR5, 0x8, URZ ;  /* 0x0000000805077890 */ /* 0x000fce000fffe0ff */
[----:B------:R-:W-:Y:S05]  /*3860*/  BRA.U !UP1, `(.L_x_67) ;  /* 0x00000001099c7547 */ /* 0x000fea000b800000 */
[----:B------:R-:W-:Y:S01]  /*3870*/  ELECT P0, URZ, PT ;  /* 0x0000000000ff782f */ /* 0x000fe20003800000 */
[----:B------:R-:W-:-:S12]  /*3880*/  BSSY B0, `(.L_x_67) ;  /* 0x0000025000007945 */ /* 0x000fd80003800000 */
[----:B------:R-:W-:Y:S05]  /*3890*/  @!P0 BRA `(.L_x_68) ;  /* 0x00000000008c8947 */ /* 0x000fea0003800000 */
[----:B------:R-:W-:-:S05]  /*38a0*/  UMOV UR4, 0x10 ;  /* 0x0000001000047882 */ /* 0x000fca0000000000 */
[----:B------:R-:W-:Y:S04]  /*38b0*/  DEPBAR.LE SB2, 0x36 ;  /* 0x0000ad800000791a */ /* 0x000fe80000000000 */
[----:B------:R-:W2:Y:S02]  /*38c0*/  UTCATOMSWS.2CTA.FIND_AND_SET.ALIGN UP0, UR4, UR4 ;  /* 0x00000004000475e3 */ /* 0x000ea40008200800 */
[----:B--2---:R-:W-:Y:S01]  /*38d0*/  MOV R10, UR4 ;  /* 0x00000004000a7c02 */ /* 0x004fe20008000f00 */
[----:B------:R-:W-:Y:S06]  /*38e0*/  BRA.U UP0, `(.L_x_69) ;  /* 0x0000000100187547 */ /* 0x000fec000b800000 */
.L_x_70:
[----:B------:R-:W-:Y:S05]  /*38f0*/  NANOSLEEP 0x64 ;  /* 0x000000640000795d */ /* 0x000fea0003800000 */
[----:B------:R-:W-:-:S05]  /*3900*/  UMOV UR4, 0x10 ;  /* 0x0000001000047882 */ /* 0x000fca0000000000 */
[----:B------:R-:W-:Y:S04]  /*3910*/  DEPBAR.LE SB2, 0x36 ;  /* 0x0000ad800000791a */ /* 0x000fe80000000000 */
[----:B------:R-:W2:Y:S02]  /*3920*/  UTCATOMSWS.2CTA.FIND_AND_SET.ALIGN UP0, UR4, UR4 ;  /* 0x00000004000475e3 */ /* 0x000ea40008200800 */
[----:B--2---:R-:W-:Y:S01]  /*3930*/  MOV R10, UR4 ;  /* 0x00000004000a7c02 */ /* 0x004fe20008000f00 */
[----:B------:R-:W-:Y:S05]  /*3940*/  BRA.U !UP0, `(.L_x_70) ;  /* 0xfffffffd08e87547 */ /* 0x000fea000b83ffff */
.L_x_69:
[----:B------:R-:W2:Y:S01]  /*3950*/  LDS R6, [UR5+0x10] ;  /* 0x00001005ff067984 */ /* 0x000ea20008000800 */
[----:B------:R-:W-:Y:S01]  /*3960*/  IMAD.U32 R3, RZ, RZ, UR6 ;  /* 0x00000006ff037e24 */ /* 0x000fe2000f8e00ff */
[----:B------:R-:W-:-:S03]  /*3970*/  MOV R4, UR73 ;  /* 0x0000004900047c02 */ /* 0x000fc60008000f00 */
[----:B------:R-:W-:Y:S01]  /*3980*/  VIADD R3, R3, 0x160 ;  /* 0x0000016003037836 */ /* 0x000fe20000000000 */
[----:B--2---:R-:W-:-:S04]  /*3990*/  SHF.L.U32 R6, R6, 0x1f, RZ ;  /* 0x0000001f06067819 */ /* 0x004fc800000006ff */
[----:B------:R-:W2:Y:S02]  /*39a0*/  SYNCS.PHASECHK.TRANS64.TRYWAIT P0, [UR5+0x8], R6 ;  /* 0x00000806ff0075a7 */ /* 0x000ea40008001105 */
[----:B--2---:R-:W-:Y:S05]  /*39b0*/  @P0 BRA `(.L_x_71) ;  /* 0x0000000000080947 */ /* 0x004fea0003800000 */
[----:B------:R-:W2:Y:S02]  /*39c0*/  SYNCS.PHASECHK.TRANS64.TRYWAIT P0, [UR5+0x8], R6 ;  /* 0x00000806ff0075a7 */ /* 0x000ea40008001105 */
[----:B--2---:R-:W-:Y:S05]  /*39d0*/  @!P0 BRA `(.L_x_72) ;  /* 0x0000005c00748947 */ /* 0x004fea0003800000 */
.L_x_71:
[----:B------:R-:W-:Y:S01]  /*39e0*/  PRMT R4, R4, 0x654, R3 ;  /* 0x0000065404047816 */ /* 0x000fe20000000003 */
[----:B------:R-:W-:Y:S01]  /*39f0*/  HFMA2 R3, -RZ, RZ, 0, 5.9604644775390625e-08 ;  /* 0x00000001ff037431 */ /* 0x000fe200000001ff */
[----:B------:R-:W-:Y:S01]  /*3a00*/  UPRMT UR4, UR73, 0x654, UR7 ;  /* 0x0000065449047896 */ /* 0x000fe20008000007 */
[----:B------:R-:W-:Y:S02]  /*3a10*/  IMAD.MOV.U32 R7, RZ, RZ, 0xffff ;  /* 0x0000ffffff077424 */ /* 0x000fe400078e00ff */
[----:B--2---:R-:W-:Y:S02]  /*3a20*/  IMAD.MOV.U32 R6, RZ, RZ, 0x4 ;  /* 0x00000004ff067424 */ /* 0x004fe400078e00ff */
[----:B------:R-:W-:Y:S01]  /*3a30*/  IMAD.SHL.U32 R9, R10, 0x20, RZ ;  /* 0x000000200a097824 */ /* 0x000fe200078e00ff */
[----:B------:R-:W-:Y:S02]  /*3a40*/  MOV R5, UR4 ;  /* 0x0000000400057c02 */ /* 0x000fe40008000f00 */
[-C--:B------:R-:W-:Y:S01]  /*3a50*/  SHF.L.U32 R8, R7, R10.reuse, RZ ;  /* 0x0000000a07087219 */ /* 0x080fe200000006ff */
[----:B------:R2:W-:Y:S01]  /*3a60*/  SYNCS.ARRIVE.TRANS64.RED RZ, [UR4], R6 ;  /* 0x00000006ffff79a7 */ /* 0x0005e20008000404 */
[----:B------:R-:W-:Y:S01]  /*3a70*/  SHF.L.U32 R7, R3, R10, RZ ;  /* 0x0000000a03077219 */ /* 0x000fe200000006ff */
[----:B------:R2:W-:Y:S04]  /*3a80*/  STS [UR6+0x160], R9 ;  /* 0x00016009ff007988 */ /* 0x0005e80008000806 */
[----:B------:R2:W-:Y:S04]  /*3a90*/  STAS [R4.64], R10 ;  /* 0x0000000a04007dbd */ /* 0x0005e8000c0008ff */
[----:B------:R2:W-:Y:S04]  /*3aa0*/  ATOMS.OR RZ, [UR5+0x14], R8 ;  /* 0x00001408ffff798c */ /* 0x0005e8000b000005 */
[----:B------:R2:W-:Y:S04]  /*3ab0*/  ATOMS.OR RZ, [UR5+0x18], R7 ;  /* 0x00001807ffff798c */ /* 0x0005e8000b000005 */
[----:B------:R2:W-:Y:S02]  /*3ac0*/  ATOMS.XOR RZ, [UR5+0x10], R3 ;  /* 0x00001003ffff798c */ /* 0x0005e4000b800005 */
.L_x_68:
[----:B-1----:R-:W-:Y:S05]  /*3ad0*/  BSYNC B0 ;  /* 0x0000000000007941 */ /* 0x002fea0003800000 */
.L_x_67:
[----:B------:R-:W-:Y:S05]  /*3ae0*/  BRA.U UP1, `(.L_x_73) ;  /* 0x00000001016c7547 */ /* 0x000fea000b800000 */
[----:B------:R-:W-:-:S03]  /*3af0*/  UMOV UR4, 0xffffffff ;  /* 0xffffffff00047882 */ /* 0x000fc60000000000 */
[----:B------:R-:W-:Y:S05]  /*3b00*/  BRA.DIV UR4, `(.L_x_74) ;  /* 0x0000005e04407947 */ /* 0x000fea000b800000 */
[----:B------:R-:W-:-:S13]  /*3b10*/  ELECT P0, URZ, PT ;  /* 0x0000000000ff782f */ /* 0x000fda0003800000 */
.L_x_170:
[----:B------:R-:W-:Y:S05]  /*3b20*/  @!P0 BRA `(.L_x_73) ;  /* 0x00000000005c8947 */ /* 0x000fea0003800000 */
[----:B--2---:R-:W2:Y:S02]  /*3b30*/  LDS R4, [UR5+0x10] ;  /* 0x00001005ff047984 */ /* 0x004ea40008000800 */
[----:B--2---:R-:W-:-:S04]  /*3b40*/  SHF.L.U32 R4, R4, 0x1f, RZ ;  /* 0x0000001f04047819 */ /* 0x004fc800000006ff */
[----:B------:R-:W2:Y:S02]  /*3b50*/  SYNCS.PHASECHK.TRANS64.TRYWAIT P0, [UR5+0x8], R4 ;  /* 0x00000804ff0075a7 */ /* 0x000ea40008001105 */
[----:B--2---:R-:W-:Y:S05]  /*3b60*/  @P0 BRA `(.L_x_75) ;  /* 0x0000000000080947 */ /* 0x004fea0003800000 */
[----:B------:R-:W2:Y:S02]  /*3b70*/  SYNCS.PHASECHK.TRANS64.TRYWAIT P0, [UR5+0x8], R4 ;  /* 0x00000804ff0075a7 */ /* 0x000ea40008001105 */
[----:B--2---:R-:W-:Y:S05]  /*3b80*/  @!P0 BRA `(.L_x_76) ;  /* 0x0000005c00448947 */ /* 0x004fea0003800000 */
.L_x_75:
[----:B------:R-:W3:Y:S01]  /*3b90*/  LDS R6, [UR6+0x160] ;  /* 0x00016006ff067984 */ /* 0x000ee20008000800 */
[----:B--2---:R-:W-:Y:S02]  /*3ba0*/  HFMA2 R3, -RZ, RZ, 0, 5.9604644775390625e-08 ;  /* 0x00000001ff037431 */ /* 0x004fe400000001ff */
[----:B------:R-:W-:Y:S01]  /*3bb0*/  IMAD.MOV.U32 R4, RZ, RZ, 0xffff ;  /* 0x0000ffffff047424 */ /* 0x000fe200078e00ff */
[----:B------:R-:W-:Y:S01]  /*3bc0*/  UPRMT UR4, UR73, 0x654, UR7 ;  /* 0x0000065449047896 */ /* 0x000fe20008000007 */
[----:B---3--:R-:W-:-:S03]  /*3bd0*/  IMAD.SHL.U32 R5, R6, 0x20, RZ ;  /* 0x0000002006057824 */ /* 0x008fc600078e00ff */
[-C--:B------:R-:W-:Y:S02]  /*3be0*/  SHF.L.U32 R4, R4, R6.reuse, RZ ;  /* 0x0000000604047219 */ /* 0x080fe400000006ff */
[----:B------:R-:W-:Y:S01]  /*3bf0*/  SHF.L.U32 R6, R3, R6, RZ ;  /* 0x0000000603067219 */ /* 0x000fe200000006ff */
[----:B------:R3:W-:Y:S04]  /*3c00*/  STS [UR6+0x160], R5 ;  /* 0x00016005ff007988 */ /* 0x0007e80008000806 */
[----:B------:R3:W-:Y:S04]  /*3c10*/  ATOMS.OR RZ, [UR5+0x14], R4 ;  /* 0x00001404ffff798c */ /* 0x0007e8000b000005 */
[----:B------:R3:W-:Y:S01]  /*3c20*/  ATOMS.OR RZ, [UR5+0x18], R6 ;  /* 0x00001806ffff798c */ /* 0x0007e2000b000005 */
[----:B------:R-:W-:Y:S03]  /*3c30*/  SYNCS.ARRIVE.TRANS64.RED.A1T0 RZ, [UR4], RZ ;  /* 0x000000ffffff79a7 */ /* 0x000fe60008100404 */
[----:B------:R3:W-:Y:S01]  /*3c40*/  ATOMS.XOR RZ, [UR5+0x10], R3 ;  /* 0x00001003ffff798c */ /* 0x0007e2000b800005 */
[----:B------:R-:W-:Y:S05]  /*3c50*/  BRA `(.L_x_73) ;  /* 0x0000000000107947 */ /* 0x000fea0003800000 */
.L_x_66:
[----:B------:R-:W-:Y:S02]  /*3c60*/  MOV R3, 0xffffffff ;  /* 0xffffffff00037802 */ /* 0x000fe40000000f00 */
[----:B------:R-:W-:-:S03]  /*3c70*/  MOV R4, 0x3ca0 ;  /* 0x00003ca000047802 */ /* 0x000fc60000000f00 */
[----:B------:R2:W-:Y:S04]  /*3c80*/  STS [UR6+0x160], R3 ;  /* 0x00016003ff007988 */ /* 0x0005e80008000806 */
[----:B-12--5:R-:W-:Y:S05]  /*3c90*/  CALL.REL.NOINC `($__internal_1_$__cuda_sm10x_tcgen05_guardrail_trap_phase_invalid_during_alloc) ;  /* 0x0000006000747944 */ /* 0x026fea0003c00000 */
.L_x_73:
[----:B------:R-:W-:Y:S05]  /*3ca0*/  WARPSYNC.ALL ;  /* 0x0000000000007948 */ /* 0x000fea0003800000 */
[----:B------:R-:W4:Y:S01]  /*3cb0*/  S2UR UR34, SR_CgaCtaId ;  /* 0x00000000002279c3 */ /* 0x000f220000008800 */
[----:B------:R-:W-:Y:S01]  /*3cc0*/  UMOV UR4, 0x400 ;  /* 0x0000040000047882 */ /* 0x000fe20000000000 */
[----:B------:R-:W-:-:S06]  /*3cd0*/  NOP ;  /* 0x0000000000007918 */ /* 0x000fcc0000000000 */
[----:B------:R-:W-:Y:S06]  /*3ce0*/  BAR.ARV 0x6, 0xa0 ;  /* 0x0182800000007b1d */ /* 0x000fec0000002000 */
[----:B------:R-:W1:Y:S01]  /*3cf0*/  LDCU UR11, c[0x0][0x38c] ;  /* 0x00007180ff0b77ac */ /* 0x000e620008000800 */
[----:B------:R-:W-:Y:S01]  /*3d00*/  LOP3.LUT R2, R2, 0xffff, RZ, 0xc0, !PT ;  /* 0x0000ffff02027812 */ /* 0x000fe200078ec0ff */
[----:B--2---:R-:W-:Y:S01]  /*3d10*/  IMAD.MOV.U32 R10, RZ, RZ, 0x1 ;  /* 0x00000001ff0a7424 */ /* 0x004fe200078e00ff */
[----:B------:R-:W-:Y:S02]  /*3d20*/  LOP3.LUT R0, R0, 0xffff, RZ, 0xc0, !PT ;  /* 0x0000ffff00007812 */ /* 0x000fe400078ec0ff */
[----:B------:R-:W-:-:S02]  /*3d30*/  CS2R R8, SRZ ;  /* 0x0000000000087805 */ /* 0x000fc4000001ff00 */
[----:B------:R-:W-:Y:S01]  /*3d40*/  R2UR UR43, R2 ;  /* 0x00000000022b72ca */ /* 0x000fe200000e0000 */
[----:B------:R-:W2:Y:S01]  /*3d50*/  LDCU UR63, c[0x0][0x370] ;  /* 0x00006e00ff3f77ac */ /* 0x000ea20008000800 */
[----:B------:R-:W-:Y:S01]  /*3d60*/  R2UR UR65, R0 ;  /* 0x00000000004172ca */ /* 0x000fe200000e0000 */
[----:B----4-:R-:W-:Y:S01]  /*3d70*/  ULEA UR34, UR34, UR4, 0x18 ;  /* 0x0000000422227291 */ /* 0x010fe2000f8ec0ff */
[----:B------:R-:W-:Y:S01]  /*3d80*/  UMOV UR61, URZ ;  /* 0x000000ff003d7c82 */ /* 0x000fe20008000000 */
[----:B------:R-:W-:Y:S02]  /*3d90*/  UISETP.GE.AND UP5, UPT, UR42, 0x1, UPT ;  /* 0x000000012a00788c */ /* 0x000fe4000bfa6270 */
[----:B------:R-:W-:Y:S02]  /*3da0*/  UIADD3 UR6, UPT, UPT, UR34, 0x6400, URZ ;  /* 0x0000640022067890 */ /* 0x000fe4000fffe0ff */
[----:B------:R-:W-:-:S03]  /*3db0*/  UIADD3 UR5, UPT, UPT, UR34, 0x2a400, URZ ;  /* 0x0002a40022057890 */ /* 0x000fc6000fffe0ff */
[----:B---3--:R-:W3:Y:S01]  /*3dc0*/  LDS R3, [UR34+0x160] ;  /* 0x00016022ff037984 */ /* 0x008ee20008000800 */
[----:B-1----:R-:W-:Y:S02]  /*3dd0*/  UIADD3 UR11, UPT, UPT, UR11, 0xff, URZ ;  /* 0x000000ff0b0b7890 */ /* 0x002fe4000fffe0ff */
[----:B------:R-:W-:Y:S02]  /*3de0*/  UIADD3 UR4, UPT, UPT, UR34, 0x33400, URZ ;  /* 0x0003340022047890 */ /* 0x000fe4000fffe0ff */
[----:B------:R-:W-:Y:S02]  /*3df0*/  UIADD3 UR7, UPT, UPT, UR34, 0x35800, URZ ;  /* 0x0003580022077890 */ /* 0x000fe4000fffe0ff */
[----:B------:R-:W-:Y:S02]  /*3e00*/  USHF.R.U32.HI UR10, URZ, 0x4, UR6 ;  /* 0x00000004ff0a7899 */ /* 0x000fe40008011606 */
[----:B------:R-:W-:Y:S02]  /*3e10*/  USHF.R.U32.HI UR8, URZ, 0x4, UR5 ;  /* 0x00000004ff087899 */ /* 0x000fe40008011605 */
[----:B------:R-:W-:-:S02]  /*3e20*/  USHF.R.S32.HI UR9, URZ, 0x1f, UR11 ;  /* 0x0000001fff097899 */ /* 0x000fc4000801140b */
[----:B------:R-:W-:Y:S02]  /*3e30*/  USHF.R.U32.HI UR6, URZ, 0x4, UR4 ;  /* 0x00000004ff067899 */ /* 0x000fe40008011604 */
[----:B------:R-:W-:Y:S02]  /*3e40*/  USHF.R.U32.HI UR5, URZ, 0x4, UR7 ;  /* 0x00000004ff057899 */ /* 0x000fe40008011607 */
[----:B------:R-:W-:Y:S02]  /*3e50*/  ULEA.HI UR4, UR9, UR11, URZ, 0x8 ;  /* 0x0000000b09047291 */ /* 0x000fe4000f8f40ff */
[----:B------:R-:W-:Y:S02]  /*3e60*/  ULOP3.LUT UR6, UR6, 0x3fff, URZ, 0xc0, !UPT ;  /* 0x00003fff06067892 */ /* 0x000fe4000f8ec0ff */
[----:B------:R-:W-:Y:S02]  /*3e70*/  ULOP3.LUT UR5, UR5, 0x3fff, URZ, 0xc0, !UPT ;  /* 0x00003fff05057892 */ /* 0x000fe4000f8ec0ff */
[----:B------:R-:W-:-:S02]  /*3e80*/  USHF.R.S32.HI UR64, URZ, 0x8, UR4 ;  /* 0x00000008ff407899 */ /* 0x000fc40008011404 */
[----:B------:R-:W-:Y:S02]  /*3e90*/  ULOP3.LUT UR56, UR6, 0x10000, URZ, 0xfc, !UPT ;  /* 0x0001000006387892 */ /* 0x000fe4000f8efcff */
[----:B------:R-:W-:Y:S02]  /*3ea0*/  ULOP3.LUT UR57, UR5, 0x10000, URZ, 0xfc, !UPT ;  /* 0x0001000005397892 */ /* 0x000fe4000f8efcff */
[----:B------:R-:W-:Y:S02]  /*3eb0*/  ULOP3.LUT UR10, UR10, 0x3fff, URZ, 0xc0, !UPT ;  /* 0x00003fff0a0a7892 */ /* 0x000fe4000f8ec0ff */
[----:B------:R-:W-:Y:S02]  /*3ec0*/  ULOP3.LUT UR8, UR8, 0x3fff, URZ, 0xc0, !UPT ;  /* 0x00003fff08087892 */ /* 0x000fe4000f8ec0ff */
[----:B------:R-:W-:Y:S02]  /*3ed0*/  UISETP.LT.AND UP0, UPT, UR64, 0x1, UPT ;  /* 0x000000014000788c */ /* 0x000fe4000bf01270 */
[----:B------:R-:W-:Y:S01]  /*3ee0*/  UISETP.NE.AND UP4, UPT, UR42, 0x1, UPT ;  /* 0x000000012a00788c */ /* 0x000fe2000bf85270 */
[----:B------:R-:W1:Y:S01]  /*3ef0*/  LDCU UR62, c[0x0][0x374] ;  /* 0x00006e80ff3e77ac */ /* 0x000e620008000800 */
[----:B---3--:R-:W-:Y:S01]  /*3f00*/  R2UR UR29, R3 ;  /* 0x00000000031d72ca */ /* 0x008fe200000e0000 */
[----:B------:R-:W-:Y:S01]  /*3f10*/  IMAD.MOV.U32 R3, RZ, RZ, RZ ;  /* 0x000000ffff037224 */ /* 0x000fe200078e00ff */
[----:B------:R-:W-:-:S02]  /*3f20*/  ULOP3.LUT UR54, UR10, 0x10000, URZ, 0xfc, !UPT ;  /* 0x000100000a367892 */ /* 0x000fc4000f8efcff */
[----:B------:R-:W-:Y:S02]  /*3f30*/  ULOP3.LUT UR55, UR8, 0x10000, URZ, 0xfc, !UPT ;  /* 0x0001000008377892 */ /* 0x000fe4000f8efcff */
[----:B------:R-:W-:Y:S02]  /*3f40*/  USEL UR70, UR64, 0x1, !UP0 ;  /* 0x0000000140467887 */ /* 0x000fe4000c000000 */
[----:B------:R-:W-:Y:S01]  /*3f50*/  UISETP.NE.AND UP3, UPT, UR72, URZ, UPT ;  /* 0x000000ff4800728c */ /* 0x000fe2000bf65270 */
[----:B------:R-:W-:Y:S01]  /*3f60*/  UMOV UR32, URZ ;  /* 0x000000ff00207c82 */ /* 0x000fe20008000000 */
[----:B------:R-:W-:-:S03]  /*3f70*/  UMOV UR30, URZ ;  /* 0x000000ff001e7c82 */ /* 0x000fc60008000000 */
[----:B------:R-:W-:Y:S02]  /*3f80*/  UIADD3 UR46, UPT, UPT, UR29, 0x80, URZ ;  /* 0x000000801d2e7890 */ /* 0x000fe4000fffe0ff */
[----:B------:R-:W-:Y:S02]  /*3f90*/  UIADD3 UR52, UPT, UPT, UR29, 0x84, URZ ;  /* 0x000000841d347890 */ /* 0x000fe4000fffe0ff */
[----:B------:R-:W-:Y:S02]  /*3fa0*/  UIADD3 UR50, UPT, UPT, UR29, -0x7fffff80, URZ ;  /* 0x800000801d327890 */ /* 0x000fe4000fffe0ff */
[----:B------:R-:W-:Y:S02]  /*3fb0*/  UIADD3 UR48, UPT, UPT, UR29, -0x7fffff7c, URZ ;  /* 0x800000841d307890 */ /* 0x000fe4000fffe0ff */
[----:B------:R-:W-:Y:S02]  /*3fc0*/  USHF.R.U32.HI UR7, URZ, 0x11, UR46 ;  /* 0x00000011ff077899 */ /* 0x000fe4000801162e */
[----:B------:R-:W-:-:S02]  /*3fd0*/  USHF.R.U32.HI UR6, URZ, 0x11, UR50 ;  /* 0x00000011ff067899 */ /* 0x000fc40008011632 */
[----:B------:R-:W-:Y:S02]  /*3fe0*/  USHF.R.U32.HI UR5, URZ, 0x11, UR52 ;  /* 0x00000011ff057899 */ /* 0x000fe40008011634 */
[----:B------:R-:W-:Y:S02]  /*3ff0*/  USHF.R.U32.HI UR4, URZ, 0x11, UR48 ;  /* 0x00000011ff047899 */ /* 0x000fe40008011630 */
[----:B------:R-:W-:Y:S02]  /*4000*/  ULOP3.LUT UR7, UR7, 0x6000, URZ, 0xc0, !UPT ;  /* 0x0000600007077892 */ /* 0x000fe4000f8ec0ff */
[----:B------:R-:W-:Y:S02]  /*4010*/  ULOP3.LUT UR6, UR6, 0x6000, URZ, 0xc0, !UPT ;  /* 0x0000600006067892 */ /* 0x000fe4000f8ec0ff */
[----:B------:R-:W-:Y:S02]  /*4020*/  ULOP3.LUT UR5, UR5, 0x6000, URZ, 0xc0, !UPT ;  /* 0x0000600005057892 */ /* 0x000fe4000f8ec0ff */
[----:B------:R-:W-:-:S02]  /*4030*/  ULOP3.LUT UR4, UR4, 0x6000, URZ, 0xc0, !UPT ;  /* 0x0000600004047892 */ /* 0x000fc4000f8ec0ff */
[----:B------:R-:W-:Y:S02]  /*4040*/  UIADD3 UR71, UPT, UPT, UR29, 0x88, URZ ;  /* 0x000000881d477890 */ /* 0x000fe4000fffe0ff */
[----:B------:R-:W-:Y:S02]  /*4050*/  ULOP3.LUT UR69, UR7, 0x1090, URZ, 0xfc, !UPT ;  /* 0x0000109007457892 */ /* 0x000fe4000f8efcff */
[----:B------:R-:W-:Y:S02]  /*4060*/  ULOP3.LUT UR68, UR6, 0x1090, URZ, 0xfc, !UPT ;  /* 0x0000109006447892 */ /* 0x000fe4000f8efcff */
[----:B------:R-:W-:Y:S02]  /*4070*/  ULOP3.LUT UR67, UR5, 0x1090, URZ, 0xfc, !UPT ;  /* 0x0000109005437892 */ /* 0x000fe4000f8efcff */
[----:B-12---:R-:W-:-:S12]  /*4080*/  ULOP3.LUT UR66, UR4, 0x1090, URZ, 0xfc, !UPT ;  /* 0x0000109004427892 */ /* 0x006fd8000f8efcff */
.L_x_86:
[C---:B------:R-:W-:Y:S02]  /*4090*/  LEA R2, R9.reuse, UR34, 0x3 ;  /* 0x0000002209027c11 */ /* 0x040fe4000f8e18ff */
[----:B------:R-:W-:Y:S02]  /*40a0*/  SHF.L.U32 R5, R8, 0x1f, RZ ;  /* 0x0000001f08057819 */ /* 0x000fe400000006ff */
[----:B------:R-:W-:Y:S02]  /*40b0*/  LEA R6, R9, UR34, 0x4 ;  /* 0x0000002209067c11 */ /* 0x000fe4000f8e20ff */
[----:B------:R-:W1:Y:S02]  /*40c0*/  SYNCS.PHASECHK.TRANS64.TRYWAIT P0, [R2+URZ+0xd0], R5 ;  /* 0x0000d005020075a7 */ /* 0x000e6400080011ff */
[----:B-1-3--:R-:W-:Y:S05]  /*40d0*/  @!P0 BRA `(.L_x_77) ;  /* 0x0000005800088947 */ /* 0x00afea0003800000 */
.L_x_171:
[----:B-1----:R-:W1:Y:S01]  /*40e0*/  LDS.128 R4, [R6+0x140] ;  /* 0x0001400006047984 */ /* 0x002e620000000c00 */
[----:B------:R-:W-:Y:S01]  /*40f0*/  @!PT LDS RZ, [RZ] ;  /* 0x00000000fffff984 */ /* 0x000fe20000000800 */
[----:B------:R-:W-:Y:S01]  /*4100*/  @!PT LDS RZ, [RZ] ;  /* 0x00000000fffff984 */ /* 0x000fe20000000800 */
[----:B------:R-:W-:Y:S01]  /*4110*/  @!PT LDS RZ, [RZ] ;  /* 0x00000000fffff984 */ /* 0x000fe20000000800 */
[----:B------:R-:W-:Y:S01]  /*4120*/  @!PT LDS RZ, [RZ] ;  /* 0x00000000fffff984 */ /* 0x000fe20000000800 */
[----:B------:R2:W-:Y:S06]  /*4130*/  MEMBAR.ALL.CTA ;  /* 0x0000000000007992 */ /* 0x0005ec0000008000 */
[----:B--2---:R-:W2:Y:S01]  /*4140*/  FENCE.VIEW.ASYNC.S ;  /* 0x00000000000073c6 */ /* 0x004ea20000000000 */
[----:B-1----:R-:W-:-:S13]  /*4150*/  LOP3.LUT P0, RZ, R6, 0x1, RZ, 0xc0, !PT ;  /* 0x0000000106ff7812 */ /* 0x002fda000780c0ff */
[----:B--2---:R-:W-:Y:S01]  /*4160*/  VOTEU.ANY UP2, P0 ;  /* 0x0000000000ff7886 */ /* 0x004fe20000040100 */
[----:B------:R-:W-:-:S13]  /*4170*/  PLOP3.LUT P0, PT, PT, PT, UP2, 0x80, 0x8 ;  /* 0x000000000008781c */ /* 0x000fda0003f0f028 */
[----:B------:R-:W-:Y:S02]  /*4180*/  @P0 MOV R0, R4 ;  /* 0x0000000400000202 */ /* 0x000fe40000000f00 */
[----:B------:R-:W-:Y:S02]  /*4190*/  @P0 LOP3.LUT R4, R5, 0xffff, RZ, 0xc0, !PT ;  /* 0x0000ffff05040812 */ /* 0x000fe400078ec0ff */
[----:B------:R-:W-:Y:S01]  /*41a0*/  @P0 R2UR UR5, R0 ;  /* 0x00000000000502ca */ /* 0x000fe200000e0000 */
[----:B------:R-:W-:Y:S01]  /*41b0*/  VIADD R0, R2, 0xe0 ;  /* 0x000000e002007836 */ /* 0x000fe20000000000 */
[----:B------:R-:W-:-:S04]  /*41c0*/  @P0 R2UR UR4, R4 ;  /* 0x00000000040402ca */ /* 0x000fc800000e0000 */
[----:B------:R-:W-:-:S04]  /*41d0*/  PRMT R0, RZ, 0x654, R0 ;  /* 0x00000654ff007816 */ /* 0x000fc80000000000 */
[----:B------:R1:W-:Y:S03]  /*41e0*/  SYNCS.ARRIVE.TRANS64.RED.A1T0 RZ, [R0+URZ], RZ ;  /* 0x000000ff00ff79a7 */ /* 0x0003e600081004ff */
[----:B------:R-:W-:Y:S02]  /*41f0*/  @UP2 UMOV UR60, UR5 ;  /* 0x00000005003c2c82 */ /* 0x000fe40008000000 */
[----:B------:R-:W-:Y:S01]  /*4200*/  @UP2 UMOV UR58, UR4 ;  /* 0x00000004003a2c82 */ /* 0x000fe20008000000 */
[----:B------:R-:W-:Y:S05]  /*4210*/  BRA.U !UP5, `(.L_x_78) ;  /* 0x000000010dd07547 */ /* 0x000fea000b800000 */
[----:B------:R-:W2:Y:S01]  /*4220*/  LDCU.128 UR12, c[0x0][0xf10] ;  /* 0x0001e200ff0c77ac */ /* 0x000ea20008000c00 */
[----:B------:R-:W3:Y:S01]  /*4230*/  LDCU UR21, c[0x0][0xf20] ;  /* 0x0001e400ff1577ac */ /* 0x000ee20008000800 */
[----:B------:R-:W4:Y:S01]  /*4240*/  LDCU UR20, c[0x0][0xf0c] ;  /* 0x0001e180ff1477ac */ /* 0x000f220008000800 */
[----:B------:R-:W1:Y:S01]  /*4250*/  LDCU.64 UR8, c[0x0][0xf28] ;  /* 0x0001e500ff0877ac */ /* 0x000e620008000a00 */
[----:B--2---:R-:W-:Y:S02]  /*4260*/  UIMAD.WIDE.U32 UR6, UR62, UR15, URZ ;  /* 0x0000000f3e0672a5 */ /* 0x004fe4000f8e00ff */
[----:B------:R-:W-:Y:S02]  /*4270*/  UIMAD.WIDE.U32 UR4, UR63, UR12, URZ ;  /* 0x0000000c3f0472a5 */ /* 0x000fe4000f8e00ff */
[----:B------:R-:W-:Y:S02]  /*4280*/  UISETP.NE.AND UP0, UPT, UR14, 0x1, UPT ;  /* 0x000000010e00788c */ /* 0x000fe4000bf05270 */
[----:B------:R-:W-:Y:S01]  /*4290*/  UIMAD.WIDE.U32 UR18, UR58, UR15, URZ ;  /* 0x0000000f3a1272a5 */ /* 0x000fe2000f8e00ff */
[----:B------:R-:W-:-:S02]  /*42a0*/  UMOV UR6, UR7 ;  /* 0x0000000700067c82 */ /* 0x000fc40008000000 */
[----:B------:R-:W-:Y:S01]  /*42b0*/  UMOV UR4, UR5 ;  /* 0x0000000500047c82 */ /* 0x000fe20008000000 */
[----:B---3--:R-:W-:Y:S02]  /*42c0*/  USHF.R.U32.HI UR6, URZ, UR21, UR6 ;  /* 0x00000015ff067299 */ /* 0x008fe40008011606 */
[----:B----4-:R-:W-:Y:S02]  /*42d0*/  UISETP.NE.AND UP1, UPT, UR20, 0x1, UPT ;  /* 0x000000011400788c */ /* 0x010fe4000bf25270 */
[----:B------:R-:W-:Y:S02]  /*42e0*/  USHF.R.U32.HI UR4, URZ, UR13, UR4 ;  /* 0x0000000dff047299 */ /* 0x000fe40008011604 */
[----:B------:R-:W-:Y:S02]  /*42f0*/  USEL UR5, UR62, UR6, !UP0 ;  /* 0x000000063e057287 */ /* 0x000fe4000c000000 */
[----:B------:R-:W-:Y:S02]  /*4300*/  USEL UR6, UR63, UR4, !UP1 ;  /* 0x000000043f067287 */ /* 0x000fe4000c800000 */
[----:B-1----:R-:W-:Y:S01]  /*4310*/  UIMAD.WIDE.U32 UR10, UR5, UR8, URZ ;  /* 0x00000008050a72a5 */ /* 0x002fe2000f8e00ff */
[----:B------:R-:W-:Y:S01]  /*4320*/  UMOV UR4, UR19 ;  /* 0x0000001300047c82 */ /* 0x000fe20008000000 */
[----:B------:R-:W-:-:S02]  /*4330*/  UIMAD.WIDE.U32 UR16, UR60, UR12, URZ ;  /* 0x0000000c3c1072a5 */ /* 0x000fc4000f8e00ff */
        /* <DEDUP_REMOVED lines=34> */
.L_x_78:
[----:B------:R-:W2:Y:S02]  /*4560*/  LDCU UR4, c[0x0][0xf30] ;  /* 0x0001e600ff0477ac */ /* 0x000ea40008000800 */
[----:B--2---:R-:W-:-:S09]  /*4570*/  UISETP.NE.AND UP0, UPT, UR4, 0x1, UPT ;  /* 0x000000010400788c */ /* 0x004fd2000bf05270 */
[----:B------:R-:W-:Y:S05]  /*4580*/  BRA.U UP0, `(.L_x_79) ;  /* 0x00000001003c7547 */ /* 0x000fea000b800000 */
[----:B------:R-:W2:Y:S01]  /*4590*/  LDCU.128 UR8, c[0x0][0xf10] ;  /* 0x0001e200ff0877ac */ /* 0x000ea20008000c00 */
[----:B------:R-:W3:Y:S01]  /*45a0*/  LDCU UR12, c[0x0][0xf0c] ;  /* 0x0001e180ff0c77ac */ /* 0x000ee20008000800 */
[----:B------:R-:W4:Y:S01]  /*45b0*/  LDCU UR13, c[0x0][0xf20] ;  /* 0x0001e400ff0d77ac */ /* 0x000f220008000800 */
[----:B--2---:R-:W-:Y:S02]  /*45c0*/  UIMAD.WIDE.U32 UR6, UR60, UR8, URZ ;  /* 0x000000083c0672a5 */ /* 0x004fe4000f8e00ff */
[----:B------:R-:W-:Y:S02]  /*45d0*/  UIMAD.WIDE.U32 UR4, UR58, UR11, URZ ;  /* 0x0000000b3a0472a5 */ /* 0x000fe4000f8e00ff */
[----:B---3--:R-:W-:Y:S02]  /*45e0*/  UISETP.NE.AND UP0, UPT, UR12, 0x1, UPT ;  /* 0x000000010c00788c */ /* 0x008fe4000bf05270 */
[----:B------:R-:W-:Y:S01]  /*45f0*/  UISETP.NE.AND UP1, UPT, UR10, 0x1, UPT ;  /* 0x000000010a00788c */ /* 0x000fe2000bf25270 */
[----:B------:R-:W-:-:S02]  /*4600*/  UMOV UR6, UR7 ;  /* 0x0000000700067c82 */ /* 0x000fc40008000000 */
[----:B------:R-:W-:Y:S01]  /*4610*/  UMOV UR4, UR5 ;  /* 0x0000000500047c82 */ /* 0x000fe20008000000 */
[----:B------:R-:W-:Y:S02]  /*4620*/  USHF.R.U32.HI UR9, URZ, UR9, UR6 ;  /* 0x00000009ff097299 */ /* 0x000fe40008011606 */
[----:B----4-:R-:W-:Y:S02]  /*4630*/  USHF.R.U32.HI UR4, URZ, UR13, UR4 ;  /* 0x0000000dff047299 */ /* 0x010fe40008011604 */
[----:B------:R-:W-:Y:S02]  /*4640*/  USEL UR5, UR60, UR9, !UP0 ;  /* 0x000000093c057287 */ /* 0x000fe4000c000000 */
[----:B------:R-:W-:-:S04]  /*4650*/  USEL UR4, UR58, UR4, !UP1 ;  /* 0x000000043a047287 */ /* 0x000fc8000c800000 */
[----:B------:R-:W-:-:S04]  /*4660*/  UIADD3 UR4, UPT, UPT, UR5, -UR4, URZ ;  /* 0x8000000405047290 */ /* 0x000fc8000fffe0ff */
[----:B------:R-:W-:-:S12]  /*4670*/  UIMAD UR58, UR4, UR10, UR58 ;  /* 0x0000000a043a72a4 */ /* 0x000fd8000f8e023a */
.L_x_79:
[----:B------:R-:W-:Y:S01]  /*4680*/  IADD3 R9, PT, PT, R9, 0x1, RZ ;  /* 0x0000000109097810 */ /* 0x000fe20007ffe0ff */
[----:B------:R-:W-:Y:S06]  /*4690*/  BRA.U UP3, `(.L_x_80) ;  /* 0x0000000503a87547 */ /* 0x000fec000b800000 */
[----:B------:R-:W2:Y:S01]  /*46a0*/  LDCU UR4, c[0x0][0x38c] ;  /* 0x00007180ff0477ac */ /* 0x000ea20008000800 */
[----:B------:R-:W-:Y:S02]  /*46b0*/  PLOP3.LUT P1, PT, PT, PT, PT, 0x80, 0x8 ;  /* 0x000000000008781c */ /* 0x000fe40003f2f070 */
[----:B------:R-:W-:Y:S01]  /*46c0*/  SHF.L.U32 R5, R10, 0x1f, RZ ;  /* 0x0000001f0a057819 */ /* 0x000fe200000006ff */
[----:B------:R-:W-:Y:S02]  /*46d0*/  ULEA UR59, UR61, UR34, 0x3 ;  /* 0x000000223d3b7291 */ /* 0x000fe4000f8e18ff */
[----:B------:R-:W-:Y:S02]  /*46e0*/  ULEA UR28, UR61, UR29, 0x6 ;  /* 0x0000001d3d1c7291 */ /* 0x000fe4000f8e30ff */
[----:B--2---:R-:W-:-:S06]  /*46f0*/  UISETP.GE.AND UP0, UPT, UR4, 0x1, UPT ;  /* 0x000000010400788c */ /* 0x004fcc000bf06270 */
[----:B------:R-:W-:-:S05]  /*4700*/  PLOP3.LUT P0, PT, PT, PT, UP0, 0x80, 0x8 ;  /* 0x000000000008781c */ /* 0x000fca0003f0f008 */
[----:B------:R-:W-:-:S08]  /*4710*/  @UP0 ULEA UR4, UR32, UR34, 0x3 ;  /* 0x0000002220040291 */ /* 0x000fd0000f8e18ff */
[----:B-1----:R-:W-:-:S04]  /*4720*/  @P0 SHF.L.U32 R0, R3, 0x1f, RZ ;  /* 0x0000001f03000819 */ /* 0x002fc800000006ff */
[----:B------:R1:W2:Y:S01]  /*4730*/  @P0 SYNCS.PHASECHK.TRANS64.TRYWAIT P1, [UR4], R0 ;  /* 0x00000000ff0005a7 */ /* 0x0002a20008021104 */
[----:B------:R-:W-:-:S04]  /*4740*/  ULEA.HI UR4, UR26, UR26, URZ, 0x1 ;  /* 0x0000001a1a047291 */ /* 0x000fc8000f8f08ff */
[----:B------:R-:W-:-:S04]  /*4750*/  ULOP3.LUT UR4, UR4, 0x7ffffffe, URZ, 0xc0, !UPT ;  /* 0x7ffffffe04047892 */ /* 0x000fc8000f8ec0ff */
[----:B------:R-:W-:-:S04]  /*4760*/  UIADD3 UR4, UPT, UPT, -UR4, UR26, URZ ;  /* 0x0000001a04047290 */ /* 0x000fc8000fffe1ff */
[----:B------:R-:W-:Y:S01]  /*4770*/  ULEA UR47, UR4, UR71, 0x1 ;  /* 0x00000047042f7291 */ /* 0x000fe2000f8e08ff */
[----:B------:R-:W3:Y:S02]  /*4780*/  SYNCS.PHASECHK.TRANS64.TRYWAIT P0, [UR59+0x100], R5 ;  /* 0x00010005ff0075a7 */ /* 0x000ee4000800113b */
[----:B-123--:R-:W-:Y:S09]  /*4790*/  @!P0 BRA `(.L_x_81) ;  /* 0x00000050006c8947 */ /* 0x00eff20003800000 */
.L_x_173:
[----:B------:R-:W-:Y:S01]  /*47a0*/  UMOV UR35, UR30 ;  /* 0x0000001e00237c82 */ /* 0x000fe20008000000 */
[----:B------:R-:W-:Y:S05]  /*47b0*/  BRA.U !UP0, `(.L_x_82) ;  /* 0x0000000508507547 */ /* 0x000fea000b800000 */
[----:B------:R-:W-:Y:S02]  /*47c0*/  USHF.R.U32.HI UR4, URZ, 0x1a, UR47 ;  /* 0x0000001aff047899 */ /* 0x000fe4000801162f */
[----:B------:R-:W-:Y:S02]  /*47d0*/  ULOP3.LUT UR51, UR47, 0x80000000, URZ, 0x3c, !UPT ;  /* 0x800000002f337892 */ /* 0x000fe4000f8e3cff */
[----:B------:R-:W-:Y:S02]  /*47e0*/  UIADD3 UR53, UPT, UPT, UR47, 0x4, URZ ;  /* 0x000000042f357890 */ /* 0x000fe4000fffe0ff */
[----:B------:R-:W-:Y:S02]  /*47f0*/  UIADD3 UR49, UPT, UPT, UR47, -0x7ffffffc, URZ ;  /* 0x800000042f317890 */ /* 0x000fe4000fffe0ff */
[----:B------:R-:W-:Y:S02]  /*4800*/  ULOP3.LUT UR6, UR4, 0x30, URZ, 0xc0, !UPT ;  /* 0x0000003004067892 */ /* 0x000fe4000f8ec0ff */
[----:B------:R-:W-:-:S02]  /*4810*/  USHF.R.U32.HI UR5, URZ, 0x1a, UR51 ;  /* 0x0000001aff057899 */ /* 0x000fc40008011633 */
[----:B------:R-:W-:Y:S02]  /*4820*/  USHF.R.U32.HI UR4, URZ, 0x1a, UR53 ;  /* 0x0000001aff047899 */ /* 0x000fe40008011635 */
[----:B------:R-:W-:Y:S02]  /*4830*/  USHF.R.U32.HI UR7, URZ, 0x1a, UR49 ;  /* 0x0000001aff077899 */ /* 0x000fe40008011631 */
[----:B------:R-:W-:Y:S02]  /*4840*/  ULOP3.LUT UR44, UR6, 0x480, URZ, 0xfc, !UPT ;  /* 0x00000480062c7892 */ /* 0x000fe4000f8efcff */
[----:B------:R-:W-:Y:S02]  /*4850*/  ULOP3.LUT UR6, UR5, 0x30, URZ, 0xc0, !UPT ;  /* 0x0000003005067892 */ /* 0x000fe4000f8ec0ff */
[----:B------:R-:W-:Y:S02]  /*4860*/  ULOP3.LUT UR5, UR4, 0x30, URZ, 0xc0, !UPT ;  /* 0x0000003004057892 */ /* 0x000fe4000f8ec0ff */
[----:B------:R-:W-:-:S02]  /*4870*/  ULOP3.LUT UR4, UR7, 0x30, URZ, 0xc0, !UPT ;  /* 0x0000003007047892 */ /* 0x000fc4000f8ec0ff */
[----:B------:R-:W-:Y:S02]  /*4880*/  ULOP3.LUT UR6, UR6, 0x480, URZ, 0xfc, !UPT ;  /* 0x0000048006067892 */ /* 0x000fe4000f8efcff */
[----:B------:R-:W-:Y:S02]  /*4890*/  ULOP3.LUT UR5, UR5, 0x480, URZ, 0xfc, !UPT ;  /* 0x0000048005057892 */ /* 0x000fe4000f8efcff */
[----:B------:R-:W-:Y:S02]  /*48a0*/  ULOP3.LUT UR4, UR4, 0x480, URZ, 0xfc, !UPT ;  /* 0x0000048004047892 */ /* 0x000fe4000f8efcff */
[----:B------:R-:W-:Y:S02]  /*48b0*/  UPRMT UR45, UR44, 0x5410, UR69 ;  /* 0x000054102c2d7896 */ /* 0x000fe40008000045 */
[----:B------:R-:W-:Y:S01]  /*48c0*/  UIADD3 UR35, UPT, UPT, UR70, UR30, URZ ;  /* 0x0000001e46237290 */ /* 0x000fe2000fffe0ff */
[----:B------:R-:W-:Y:S01]  /*48d0*/  UMOV UR11, URZ ;  /* 0x000000ff000b7c82 */ /* 0x000fe20008000000 */
[----:B------:R-:W-:Y:S01]  /*48e0*/  UMOV UR31, UR64 ;  /* 0x00000040001f7c82 */ /* 0x000fe20008000000 */
[----:B------:R-:W-:Y:S01]  /*48f0*/  UMOV UR9, UR32 ;  /* 0x0000002000097c82 */ /* 0x000fe20008000000 */
[----:B------:R-:W-:-:S02]  /*4900*/  UPRMT UR41, UR6, 0x5410, UR68 ;  /* 0x0000541006297896 */ /* 0x000fc40008000044 */
[----:B------:R-:W-:Y:S02]  /*4910*/  UPRMT UR39, UR5, 0x5410, UR67 ;  /* 0x0000541005277896 */ /* 0x000fe40008000043 */
[----:B------:R-:W-:Y:S01]  /*4920*/  UPRMT UR37, UR4, 0x5410, UR66 ;  /* 0x0000541004257896 */ /* 0x000fe20008000042 */
[----:B------:R-:W-:Y:S01]  /*4930*/  UMOV UR44, URZ ;  /* 0x000000ff002c7c82 */ /* 0x000fe20008000000 */
[----:B------:R-:W-:Y:S01]  /*4940*/  UMOV UR40, URZ ;  /* 0x000000ff00287c82 */ /* 0x000fe20008000000 */
[----:B------:R-:W-:Y:S01]  /*4950*/  UMOV UR38, URZ ;  /* 0x000000ff00267c82 */ /* 0x000fe20008000000 */
[----:B------:R-:W-:-:S08]  /*4960*/  UMOV UR36, URZ ;  /* 0x000000ff00247c82 */ /* 0x000fd00008000000 */
.L_x_85:
[----:B--2---:R-:W-:Y:S01]  /*4970*/  ULEA UR7, UR9, UR34, 0x3 ;  /* 0x0000002209077291 */ /* 0x004fe2000f8e18ff */
[----:B---3--:R-:W-:Y:S11]  /*4980*/  @P1 BRA `(.L_x_83) ;  /* 0x00000000000c1947 */ /* 0x008ff60003800000 */
[----:B-1----:R-:W-:Y:S04]  /*4990*/  SHF.L.U32 R5, R3, 0x1f, RZ ;  /* 0x0000001f03057819 */ /* 0x002fe800000006ff */
[----:B------:R-:W1:Y:S02]  /*49a0*/  SYNCS.PHASECHK.TRANS64.TRYWAIT P0, [UR7], R5 ;  /* 0x00000005ff0075a7 */ /* 0x000e640008001107 */
[----:B-1----:R-:W-:Y:S05]  /*49b0*/  @!P0 BRA `(.L_x_84) ;  /* 0x0000004c00fc8947 */ /* 0x002fea0003800000 */
.L_x_83:
[----:B------:R-:W-:Y:S01]  /*49c0*/  UISETP.NE.AND UP0, UPT, UR31, 0x1, UPT ;  /* 0x000000011f00788c */ /* 0x000fe2000bf05270 */
[----:B------:R-:W-:Y:S01]  /*49d0*/  PLOP3.LUT P1, PT, PT, PT, PT, 0x80, 0x8 ;  /* 0x000000000008781c */ /* 0x000fe20003f2f070 */
[----:B------:R-:W-:Y:S02]  /*49e0*/  UIADD3 UR4, UPT, UPT, UR9, 0x1, URZ ;  /* 0x0000000109047890 */ /* 0x000fe4000fffe0ff */
[----:B------:R-:W-:Y:S02]  /*49f0*/  ULEA UR10, UR9, UR56, 0x6 ;  /* 0x00000038090a7291 */ /* 0x000fe4000f8e30ff */
[----:B------:R-:W-:Y:S01]  /*4a00*/  UISETP.NE.AND UP1, UPT, UR4, 0x9, UPT ;  /* 0x000000090400788c */ /* 0x000fe2000bf25270 */
[----:B------:R-:W-:Y:S01]  /*4a10*/  PLOP3.LUT P0, PT, PT, PT, UP0, 0x80, 0x8 ;  /* 0x000000000008781c */ /* 0x000fe20003f0f008 */
[----:B------:R-:W-:Y:S02]  /*4a20*/  ULEA UR8, UR9, UR57, 0x6 ;  /* 0x0000003909087291 */ /* 0x000fe4000f8e30ff */
[----:B------:R-:W-:Y:S02]  /*4a30*/  USEL UR5, URZ, 0x1, UP1 ;  /* 0x00000001ff057887 */ /* 0x000fe40008800000 */
[----:B------:R-:W-:Y:S02]  /*4a40*/  USEL UR32, UR4, URZ, UP1 ;  /* 0x000000ff04207287 */ /* 0x000fe40008800000 */
[----:B------:R-:W-:Y:S02]  /*4a50*/  ULEA UR6, UR9, UR55, 0x8 ;  /* 0x0000003709067291 */ /* 0x000fe4000f8e40ff */
[----:B------:R-:W-:Y:S01]  /*4a60*/  @UP0 ULEA UR4, UR32, UR34, 0x3 ;  /* 0x0000002220040291 */ /* 0x000fe2000f8e18ff */
[----:B------:R-:W-:Y:S01]  /*4a70*/  LOP3.LUT R3, R3, UR5, RZ, 0x3c, !PT ;  /* 0x0000000503037c12 */ /* 0x000fe2000f8e3cff */
[----:B------:R-:W-:Y:S02]  /*4a80*/  UIADD3 UR26, UPT, UPT, UR10, 0x20, URZ ;  /* 0x000000200a1a7890 */ /* 0x000fe4000fffe0ff */
[----:B------:R-:W-:Y:S01]  /*4a90*/  UISETP.NE.U32.AND UP0, UPT, UR11, URZ, UPT ;  /* 0x000000ff0b00728c */ /* 0x000fe2000bf05070 */
[----:B-1----:R-:W-:Y:S01]  /*4aa0*/  @P0 SHF.L.U32 R0, R3, 0x1f, RZ ;  /* 0x0000001f03000819 */ /* 0x002fe200000006ff */
[----:B------:R-:W-:Y:S02]  /*4ab0*/  UIADD3 UR24, UPT, UPT, UR8, 0x20, URZ ;  /* 0x0000002008187890 */ /* 0x000fe4000fffe0ff */
[----:B------:R-:W-:Y:S01]  /*4ac0*/  UIADD3 UR22, UPT, UPT, UR6, 0x2, URZ ;  /* 0x0000000206167890 */ /* 0x000fe2000fffe0ff */
[----:B------:R2:W3:Y:S01]  /*4ad0*/  @P0 SYNCS.PHASECHK.TRANS64.TRYWAIT P1, [UR4], R0 ;  /* 0x00000000ff0005a7 */ /* 0x0004e20008021104 */
[----:B------:R-:W-:Y:S02]  /*4ae0*/  ULEA UR4, UR9, UR54, 0xa ;  /* 0x0000003609047291 */ /* 0x000fe4000f8e50ff */
[----:B------:R-:W-:Y:S02]  /*4af0*/  UIADD3 UR18, UPT, UPT, UR6, 0x4, URZ ;  /* 0x0000000406127890 */ /* 0x000fe4000fffe0ff */
[----:B------:R-:W-:Y:S02]  /*4b00*/  UIADD3 UR20, UPT, UPT, UR4, 0x2, URZ ;  /* 0x0000000204147890 */ /* 0x000fe4000fffe0ff */
[----:B------:R-:W-:Y:S02]  /*4b10*/  UIADD3 UR16, UPT, UPT, UR4, 0x4, URZ ;  /* 0x0000000404107890 */ /* 0x000fe4000fffe0ff */
[----:B------:R-:W-:Y:S02]  /*4b20*/  UIADD3 UR14, UPT, UPT, UR6, 0x6, URZ ;  /* 0x00000006060e7890 */ /* 0x000fe4000fffe0ff */
[----:B------:R-:W-:Y:S02]  /*4b30*/  UIADD3 UR12, UPT, UPT, UR4, 0x6, URZ ;  /* 0x00000006040c7890 */ /* 0x000fe4000fffe0ff */
[----:B------:R-:W-:Y:S02]  /*4b40*/  UIADD3 UR33, UPT, UPT, UR7, 0x48, URZ ;  /* 0x0000004807217890 */ /* 0x000fe4000fffe0ff */
[----:B------:R-:W-:Y:S02]  /*4b50*/  UIADD3 UR30, UPT, UPT, UR30, 0x1, URZ ;  /* 0x000000011e1e7890 */ /* 0x000fe4000fffe0ff */
[----:B------:R-:W-:Y:S01]  /*4b60*/  UIADD3 UR31, UPT, UPT, UR31, -0x1, URZ ;  /* 0xffffffff1f1f7890 */ /* 0x000fe2000fffe0ff */
[----:B------:R-:W-:Y:S01]  /*4b70*/  UMOV UR11, 0x4008 ;  /* 0x00004008000b7882 */ /* 0x000fe20000000000 */
[----:B------:R-:W-:Y:S01]  /*4b80*/  UMOV UR27, 0x4008 ;  /* 0x00004008001b7882 */ /* 0x000fe20000000000 */
[----:B------:R1:W-:Y:S01]  /*4b90*/  UTCCP.T.S.2CTA.4x32dp128bit tmem[UR29+0x80], gdesc[UR10] ;  /* 0x0000800a1d0079e7 */ /* 0x0003e20009300000 */
[----:B------:R-:W-:Y:S01]  /*4ba0*/  UTCCP.T.S.2CTA.4x32dp128bit tmem[UR29+0x84], gdesc[UR26] ;  /* 0x0000841a1d0079e7 */ /* 0x000fe20009300000 */
[----:B------:R-:W-:Y:S01]  /*4bb0*/  UMOV UR9, 0x4008 ;  /* 0x0000400800097882 */ /* 0x000fe20000000000 */
[----:B------:R-:W-:Y:S01]  /*4bc0*/  UMOV UR25, 0x4008 ;  /* 0x0000400800197882 */ /* 0x000fe20000000000 */
[----:B------:R4:W-:Y:S01]  /*4bd0*/  UTCCP.T.S.2CTA.4x32dp128bit tmem[UR29+0x88], gdesc[UR8] ;  /* 0x000088081d0079e7 */ /* 0x0009e20009300000 */
[----:B------:R2:W-:Y:S01]  /*4be0*/  UTCCP.T.S.2CTA.4x32dp128bit tmem[UR29+0x8c], gdesc[UR24] ;  /* 0x00008c181d0079e7 */ /* 0x0005e20009300000 */
[----:B------:R-:W-:Y:S01]  /*4bf0*/  UMOV UR7, 0x40004040 ;  /* 0x4000404000077882 */ /* 0x000fe20000000000 */
[----:B------:R-:W-:Y:S01]  /*4c00*/  UMOV UR5, 0x40004040 ;  /* 0x4000404000057882 */ /* 0x000fe20000000000 */
[----:B------:R-:W-:Y:S01]  /*4c10*/  UMOV UR23, 0x40004040 ;  /* 0x4000404000177882 */ /* 0x000fe20000000000 */
[----:B------:R2:W-:Y:S01]  /*4c20*/  UTCOMMA.2CTA gdesc[UR4], gdesc[UR6], tmem[UR28], tmem[UR44], idesc[UR45], tmem[UR46], UP0 ;  /* 0xc02e2c06040075ea */ /* 0x0005e2000820001c */
[----:B------:R-:W-:Y:S01]  /*4c30*/  UISETP.NE.AND UP0, UPT, UR30, UR35, UPT ;  /* 0x000000231e00728c */ /* 0x000fe2000bf05270 */
[----:B------:R-:W-:Y:S01]  /*4c40*/  UMOV UR21, 0x40004040 ;  /* 0x4000404000157882 */ /* 0x000fe20000000000 */
[----:B------:R-:W-:Y:S01]  /*4c50*/  UMOV UR19, 0x40004040 ;  /* 0x4000404000137882 */ /* 0x000fe20000000000 */
[----:B------:R2:W-:Y:S01]  /*4c60*/  UTCOMMA.2CTA gdesc[UR20], gdesc[UR22], tmem[UR28], tmem[UR40], idesc[UR41], tmem[UR50], UPT ;  /* 0xc0322816140075ea */ /* 0x0005e2000ba0001c */
[----:B------:R-:W-:Y:S01]  /*4c70*/  UMOV UR17, 0x40004040 ;  /* 0x4000404000117882 */ /* 0x000fe20000000000 */
[----:B------:R-:W-:Y:S01]  /*4c80*/  UMOV UR15, 0x40004040 ;  /* 0x40004040000f7882 */ /* 0x000fe20000000000 */
[----:B------:R2:W-:Y:S01]  /*4c90*/  UTCOMMA.2CTA gdesc[UR16], gdesc[UR18], tmem[UR28], tmem[UR38], idesc[UR39], tmem[UR52], UPT ;  /* 0xc0342612100075ea */ /* 0x0005e2000ba0001c */
[----:B------:R-:W-:Y:S02]  /*4ca0*/  UMOV UR13, 0x40004040 ;  /* 0x40004040000d7882 */ /* 0x000fe40000000000 */
[----:B------:R2:W-:Y:S01]  /*4cb0*/  UTCOMMA.2CTA gdesc[UR12], gdesc[UR14], tmem[UR28], tmem[UR36], idesc[UR37], tmem[UR48], UPT ;  /* 0xc030240e0c0075ea */ /* 0x0005e2000ba0001c */
[----:B------:R2:W-:Y:S01]  /*4cc0*/  UTCBAR.2CTA.MULTICAST [UR33], URZ, UR43 ;  /* 0x000000ff210073e9 */ /* 0x0005e2000820082b */
[----:B-1----:R-:W-:Y:S01]  /*4cd0*/  UMOV UR11, 0x1 ;  /* 0x00000001000b7882 */ /* 0x002fe20000000000 */
[----:B----4-:R-:W-:Y:S01]  /*4ce0*/  UMOV UR9, UR32 ;  /* 0x0000002000097c82 */ /* 0x010fe20008000000 */
[----:B------:R-:W-:Y:S05]  /*4cf0*/  BRA.U UP0, `(.L_x_85) ;  /* 0xfffffffd001c7547 */ /* 0x000fea000b83ffff */
.L_x_82:
[----:B--2---:R-:W-:Y:S01]  /*4d00*/  UIADD3 UR4, UPT, UPT, UR59, 0xf0, URZ ;  /* 0x000000f03b047890 */ /* 0x004fe2000fffe0ff */
[----:B------:R-:W-:-:S08]  /*4d10*/  UMOV UR30, UR35 ;  /* 0x00000023001e7c82 */ /* 0x000fd00008000000 */
[----:B------:R2:W-:Y:S01]  /*4d20*/  UTCBAR.2CTA.MULTICAST [UR4], URZ, UR65 ;  /* 0x000000ff040073e9 */ /* 0x0005e20008200841 */
[----:B------:R-:W-:Y:S02]  /*4d30*/  NOP ;  /* 0x0000000000007918 */ /* 0x000fe40000000000 */
.L_x_80:
[----:B------:R-:W-:Y:S01]  /*4d40*/  R2UR UR5, R86 ;  /* 0x00000000560572ca */ /* 0x000fe200000e0000 */
[----:B--2---:R-:W-:Y:S01]  /*4d50*/  UIADD3 UR4, UPT, UPT, UR61, 0x1, URZ ;  /* 0x000000013d047890 */ /* 0x004fe2000fffe0ff */
[----:B------:R-:W-:-:S03]  /*4d60*/  ISETP.NE.AND P0, PT, R9, 0x2, PT ;  /* 0x000000020900780c */ /* 0x000fc60003f05270 */
[----:B------:R-:W-:Y:S01]  /*4d70*/  UISETP.NE.AND UP0, UPT, UR4, 0x2, UPT ;  /* 0x000000020400788c */ /* 0x000fe2000bf05270 */
[----:B-1----:R-:W-:Y:S02]  /*4d80*/  SEL R5, RZ, 0x1, P0 ;  /* 0x00000001ff057807 */ /* 0x002fe40000000000 */
[----:B------:R-:W-:Y:S01]  /*4d90*/  SEL R9, R9, RZ, P0 ;  /* 0x000000ff09097207 */ /* 0x000fe20000000000 */
[----:B------:R-:W-:Y:S01]  /*4da0*/  USEL UR61, UR4, URZ, UP0 ;  /* 0x000000ff043d7287 */ /* 0x000fe20008000000 */
[----:B------:R-:W-:-:S03]  /*4db0*/  LOP3.LUT R8, R8, R5, RZ, 0x3c, !PT ;  /* 0x0000000508087212 */ /* 0x000fc600078e3cff */
[----:B------:R-:W-:Y:S02]  /*4dc0*/  UIADD3 UR26, UPT, UPT, UR58, UR5, URZ ;  /* 0x000000053a1a7290 */ /* 0x000fe4000fffe0ff */
[----:B------:R-:W-:-:S06]  /*4dd0*/  USEL UR5, URZ, 0x1, UP0 ;  /* 0x00000001ff057887 */ /* 0x000fcc0008000000 */
[----:B------:R-:W-:Y:S01]  /*4de0*/  LOP3.LUT R10, R10, UR5, RZ, 0x3c, !PT ;  /* 0x000000050a0a7c12 */ /* 0x000fe2000f8e3cff */
[----:B------:R-:W-:Y:S06]  /*4df0*/  BRA.U UP2, `(.L_x_86) ;  /* 0xfffffff102a47547 */ /* 0x000fec000b83ffff */
[----:B------:R-:W1:Y:S01]  /*4e00*/  S2UR UR8, SR_CgaCtaId ;  /* 0x00000000000879c3 */ /* 0x000e620000008800 */
[----:B------:R-:W-:Y:S01]  /*4e10*/  ELECT P0, URZ, PT ;  /* 0x0000000000ff782f */ /* 0x000fe20003800000 */
[----:B------:R-:W-:Y:S01]  /*4e20*/  HFMA2 R0, -RZ, RZ, 0, 5.9604644775390625e-08 ;  /* 0x00000001ff007431 */ /* 0x000fe200000001ff */
[----:B------:R-:W-:-:S05]  /*4e30*/  UMOV UR4, 0x40 ;  /* 0x0000004000047882 */ /* 0x000fca0000000000 */
[----:B------:R-:W-:Y:S01]  /*4e40*/  UVIRTCOUNT.DEALLOC.SMPOOL 0x80 ;  /* 0x000000800000784c */ /* 0x000fe20000000000 */
[----:B------:R-:W-:Y:S02]  /*4e50*/  UISETP.NE.AND UP0, UPT, UR72, URZ, UPT ;  /* 0x000000ff4800728c */ /* 0x000fe4000bf05270 */
[----:B-1----:R-:W-:-:S09]  /*4e60*/  ULEA UR8, UR8, UR4, 0x18 ;  /* 0x0000000408087291 */ /* 0x002fd2000f8ec0ff */
[----:B------:R1:W-:Y:S01]  /*4e70*/  @P0 STS.U8 [UR8+0x1c], R0 ;  /* 0x00001c00ff000988 */ /* 0x0003e20008000008 */
[----:B------:R-:W-:Y:S05]  /*4e80*/  BRA.U UP0, `(.L_x_87) ;  /* 0x0000000100587547 */ /* 0x000fea000b800000 */
[----:B------:R-:W-:Y:S01]  /*4e90*/  UIADD3 UR5, UPT, UPT, UR34, 0x100, URZ ;  /* 0x0000010022057890 */ /* 0x000fe2000fffe0ff */
[----:B------:R-:W-:-:S03]  /*4ea0*/  SHF.L.U32 R3, R10, 0x1f, RZ ;  /* 0x0000001f0a037819 */ /* 0x000fc600000006ff */
[----:B------:R-:W-:-:S09]  /*4eb0*/  ULEA UR4, UR61, UR5, 0x3 ;  /* 0x000000053d047291 */ /* 0x000fd2000f8e18ff */
[----:B------:R-:W2:Y:S02]  /*4ec0*/  SYNCS.PHASECHK.TRANS64.TRYWAIT P0, [UR4], R3 ;  /* 0x00000003ff0075a7 */ /* 0x000ea40008001104 */
[----:B--2---:R-:W-:Y:S05]  /*4ed0*/  @!P0 BRA `(.L_x_88) ;  /* 0x0000004800cc8947 */ /* 0x004fea0003800000 */
.L_x_176:
[----:B------:R-:W-:-:S04]  /*4ee0*/  UIADD3 UR4, UPT, UPT, UR61, 0x1, URZ ;  /* 0x000000013d047890 */ /* 0x000fc8000fffe0ff */
[----:B------:R-:W-:-:S04]  /*4ef0*/  UISETP.NE.AND UP1, UPT, UR4, 0x2, UPT ;  /* 0x000000020400788c */ /* 0x000fc8000bf25270 */
[----:B------:R-:W-:Y:S02]  /*4f00*/  USEL UR6, URZ, 0x1, UP1 ;  /* 0x00000001ff067887 */ /* 0x000fe40008800000 */
[----:B------:R-:W-:-:S04]  /*4f10*/  USEL UR4, UR4, URZ, UP1 ;  /* 0x000000ff04047287 */ /* 0x000fc80008800000 */
[----:B------:R-:W-:Y:S01]  /*4f20*/  ULEA UR4, UR4, UR5, 0x3 ;  /* 0x0000000504047291 */ /* 0x000fe2000f8e18ff */
[----:B-1----:R-:W-:-:S04]  /*4f30*/  LOP3.LUT R3, R10, UR6, RZ, 0x3c, !PT ;  /* 0x000000060a037c12 */ /* 0x002fc8000f8e3cff */
[----:B------:R-:W-:Y:S01]  /*4f40*/  SHF.L.U32 R3, R3, 0x1f, RZ ;  /* 0x0000001f03037819 */ /* 0x000fe200000006ff */
[----:B------:R-:W-:-:S04]  /*4f50*/  IMAD.U32 R0, RZ, RZ, UR4 ;  /* 0x00000004ff007e24 */ /* 0x000fc8000f8e00ff */
[----:B------:R1:W2:Y:S03]  /*4f60*/  SYNCS.PHASECHK.TRANS64.TRYWAIT P0, [R0+URZ], R3 ;  /* 0x00000003000075a7 */ /* 0x0002a600080011ff */
[----:B--2---:R-:W-:Y:S05]  /*4f70*/  @!P0 NANOSLEEP.SYNCS 0x989680 ;  /* 0x009896800000895d */ /* 0x004fea0003900000 */
[----:B------:R-:W2:Y:S02]  /*4f80*/  @!P0 SYNCS.PHASECHK.TRANS64 P0, [R0+URZ], R3 ;  /* 0x00000003000085a7 */ /* 0x000ea400080010ff */
[----:B--2---:R-:W-:Y:S05]  /*4f90*/  @P0 BRA `(.L_x_89) ;  /* 0x0000000000200947 */ /* 0x004fea0003800000 */
.L_x_90:
[----:B--2---:R2:W4:Y:S02]  /*4fa0*/  SYNCS.PHASECHK.TRANS64.TRYWAIT P0, [R0+URZ], R3 ;  /* 0x00000003000075a7 */ /* 0x00452400080011ff */
[----:B----4-:R-:W-:Y:S05]  /*4fb0*/  @!P0 NANOSLEEP.SYNCS 0x989680 ;  /* 0x009896800000895d */ /* 0x010fea0003900000 */
[----:B------:R-:W4:Y:S02]  /*4fc0*/  @!P0 SYNCS.PHASECHK.TRANS64 P0, [R0+URZ], R3 ;  /* 0x00000003000085a7 */ /* 0x000f2400080010ff */
[----:B----4-:R-:W-:Y:S05]  /*4fd0*/  @!P0 BRA `(.L_x_90) ;  /* 0xfffffffc00f08947 */ /* 0x010fea000383ffff */
[----:B------:R-:W-:Y:S05]  /*4fe0*/  BRA `(.L_x_89) ;  /* 0x00000000000c7947 */ /* 0x000fea0003800000 */
.L_x_87:
[----:B------:R-:W-:-:S04]  /*4ff0*/  UIADD3 UR4, UPT, UPT, UR34, 0x130, URZ ;  /* 0x0000013022047890 */ /* 0x000fc8000fffe0ff */
[----:B------:R-:W-:-:S09]  /*5000*/  UPRMT UR4, UR73, 0x654, UR4 ;  /* 0x0000065449047896 */ /* 0x000fd20008000004 */
[----:B------:R-:W-:Y:S03]  /*5010*/  SYNCS.ARRIVE.TRANS64.RED.A1T0 RZ, [UR4], RZ ;  /* 0x000000ffffff79a7 */ /* 0x000fe60008100404 */
.L_x_89:
[----:B-12---:R-:W-:Y:S01]  /*5020*/  SHF.L.U32 R3, RZ, 0x1f, RZ ;  /* 0x0000001fff037819 */ /* 0x006fe200000006ff */
[----:B------:R-:W-:Y:S01]  /*5030*/  UIADD3 UR4, UPT, UPT, UR34, 0x130, URZ ;  /* 0x0000013022047890 */ /* 0x000fe2000fffe0ff */
[----:B------:R-:W-:Y:S02]  /*5040*/  PLOP3.LUT P0, PT, PT, PT, UP0, 0x80, 0x8 ;  /* 0x000000000008781c */ /* 0x000fe40003f0f008 */
[----:B---3--:R-:W1:Y:S02]  /*5050*/  SYNCS.PHASECHK.TRANS64.TRYWAIT P1, [UR34+0x130], R3 ;  /* 0x00013003ff0075a7 */ /* 0x008e640008021122 */
[----:B-1----:R-:W-:Y:S09]  /*5060*/  @!P1 BRA `(.L_x_91) ;  /* 0x0000004800809947 */ /* 0x002ff20003800000 */
.L_x_178:
[----:B------:R-:W-:Y:S01]  /*5070*/  @!UP0 UPRMT UR4, UR73, 0x654, UR4 ;  /* 0x0000065449048896 */ /* 0x000fe20008000004 */
[----:B------:R-:W-:Y:S01]  /*5080*/  UMOV UR5, 0xffff ;  /* 0x0000ffff00057882 */ /* 0x000fe20000000000 */
[----:B------:R-:W-:-:S07]  /*5090*/  UMOV UR6, 0x1 ;  /* 0x0000000100067882 */ /* 0x000fce0000000000 */
[----:B------:R-:W-:Y:S01]  /*50a0*/  @!P0 SYNCS.ARRIVE.TRANS64.RED.A1T0 RZ, [UR4], RZ ;  /* 0x000000ffffff89a7 */ /* 0x000fe20008100404 */
[----:B------:R-:W-:Y:S01]  /*50b0*/  NOP ;  /* 0x0000000000007918 */ /* 0x000fe20000000000 */
[----:B-1----:R-:W1:Y:S01]  /*50c0*/  LDS R0, [UR8+0x14] ;  /* 0x00001408ff007984 */ /* 0x002e620008000800 */
[----:B------:R-:W-:-:S04]  /*50d0*/  ULOP3.LUT UR4, UR29, 0xffff, URZ, 0xc0, !UPT ;  /* 0x0000ffff1d047892 */ /* 0x000fc8000f8ec0ff */
[----:B------:R-:W-:-:S04]  /*50e0*/  USHF.R.U32.HI UR4, URZ, 0x5, UR4 ;  /* 0x00000005ff047899 */ /* 0x000fc80008011604 */
[----:B------:R-:W-:Y:S02]  /*50f0*/  USHF.L.U32 UR5, UR5, UR4, URZ ;  /* 0x0000000405057299 */ /* 0x000fe400080006ff */
[----:B------:R-:W-:-:S04]  /*5100*/  USHF.L.U32 UR4, UR6, UR4, URZ ;  /* 0x0000000406047299 */ /* 0x000fc800080006ff */
[----:B-1----:R-:W-:-:S04]  /*5110*/  LOP3.LUT R0, R0, UR5, RZ, 0xc0, !PT ;  /* 0x0000000500007c12 */ /* 0x002fc8000f8ec0ff */
[----:B------:R-:W-:-:S13]  /*5120*/  ISETP.NE.AND P0, PT, R0, UR5, PT ;  /* 0x0000000500007c0c */ /* 0x000fda000bf05270 */
[----:B------:R-:W-:Y:S05]  /*5130*/  @P0 BRA `(.L_x_92) ;  /* 0x0000000000580947 */ /* 0x000fea0003800000 */
[----:B------:R-:W1:Y:S02]  /*5140*/  LDS R0, [UR8+0x18] ;  /* 0x00001808ff007984 */ /* 0x000e640008000800 */
[----:B-1----:R-:W-:-:S04]  /*5150*/  LOP3.LUT R0, R0, UR4, RZ, 0xc0, !PT ;  /* 0x0000000400007c12 */ /* 0x002fc8000f8ec0ff */
[----:B------:R-:W-:-:S13]  /*5160*/  ISETP.NE.AND P0, PT, R0, UR4, PT ;  /* 0x0000000400007c0c */ /* 0x000fda000bf05270 */
[----:B------:R-:W-:Y:S05]  /*5170*/  @P0 BRA `(.L_x_93) ;  /* 0x00000000003c0947 */ /* 0x000fea0003800000 */
[----:B------:R-:W1:Y:S01]  /*5180*/  S2R R2, SR_LANEID ;  /* 0x0000000000027919 */ /* 0x000e620000000000 */
[----:B------:R-:W-:Y:S01]  /*5190*/  ULOP3.LUT UR5, URZ, UR5, URZ, 0x33, !UPT ;  /* 0x00000005ff057292 */ /* 0x000fe2000f8e33ff */
[----:B------:R-:W-:Y:S01]  /*51a0*/  LOP3.LUT R4, RZ, UR4, RZ, 0x33, !PT ;  /* 0x00000004ff047c12 */ /* 0x000fe2000f8e33ff */
[----:B------:R-:W-:Y:S02]  /*51b0*/  VOTEU.ANY UR4, UPT, PT ;  /* 0x0000000000047886 */ /* 0x000fe400038e0100 */
[----:B------:R-:W-:Y:S01]  /*51c0*/  UFLO.U32 UR4, UR4 ;  /* 0x00000004000472bd */ /* 0x000fe200080e0000 */
[----:B------:R-:W2:Y:S01]  /*51d0*/  REDUX UR6, R4 ;  /* 0x00000000040673c4 */ /* 0x000ea20000000000 */
[----:B------:R-:W-:-:S06]  /*51e0*/  IMAD.U32 R0, RZ, RZ, UR5 ;  /* 0x00000005ff007e24 */ /* 0x000fcc000f8e00ff */
[----:B------:R3:W-:Y:S01]  /*51f0*/  UTCATOMSWS.AND URZ, UR5 ;  /* 0x0000000500ff79e3 */ /* 0x0007e20008000000 */
[----:B------:R-:W4:Y:S01]  /*5200*/  REDUX UR7, R0 ;  /* 0x00000000000773c4 */ /* 0x000f220000000000 */
[----:B-1----:R-:W-:Y:S01]  /*5210*/  ISETP.EQ.U32.AND P0, PT, R2, UR4, PT ;  /* 0x0000000402007c0c */ /* 0x002fe2000bf02070 */
[----:B--2---:R-:W-:Y:S01]  /*5220*/  IMAD.U32 R2, RZ, RZ, UR6 ;  /* 0x00000006ff027e24 */ /* 0x004fe2000f8e00ff */
[----:B----4-:R-:W-:-:S11]  /*5230*/  MOV R3, UR7 ;  /* 0x0000000700037c02 */ /* 0x010fd60008000f00 */
[----:B------:R3:W-:Y:S04]  /*5240*/  @P0 ATOMS.AND RZ, [UR8+0x14], R3 ;  /* 0x00001403ffff098c */ /* 0x0007e8000a800008 */
[----:B------:R3:W-:Y:S01]  /*5250*/  @P0 ATOMS.AND RZ, [UR8+0x18], R2 ;  /* 0x00001802ffff098c */ /* 0x0007e2000a800008 */
[----:B------:R-:W-:Y:S05]  /*5260*/  BRA `(.L_x_94) ;  /* 0x0000000000147947 */ /* 0x000fea0003800000 */
.L_x_93:
[----:B------:R-:W-:Y:S02]  /*5270*/  MOV R2, 0x5290 ;  /* 0x0000529000027802 */ /* 0x000fe40000000f00 */
[----:B-----5:R-:W-:Y:S05]  /*5280*/  CALL.REL.NOINC `($__internal_0_$__cuda_sm10x_tcgen05_guardrail_trap_col_being_dealloced_not_returned_by_alloc) ;  /* 0x0000004800ec7944 */ /* 0x020fea0003c00000 */
[----:B------:R-:W-:Y:S05]  /*5290*/  BRA `(.L_x_94) ;  /* 0x0000000000087947 */ /* 0x000fea0003800000 */
.L_x_92:
[----:B------:R-:W-:Y:S02]  /*52a0*/  MOV R2, 0x52c0 ;  /* 0x000052c000027802 */ /* 0x000fe40000000f00 */
[----:B-----5:R-:W-:Y:S05]  /*52b0*/  CALL.REL.NOINC `($__internal_2_$__cuda_sm10x_tcgen05_guardrail_trap_unallocated_columns_being_dealloced) ;  /* 0x0000004800f87944 */ /* 0x020fea0003c00000 */
.L_x_94:
[----:B------:R-:W-:Y:S01]  /*52c0*/  NOP ;  /* 0x0000000000007918 */ /* 0x000fe20000000000 */
[----:B---3--:R-:W-:Y:S05]  /*52d0*/  EXIT ;  /* 0x000000000000794d */ /* 0x008fea0003800000 */
.L_x_65:
[----:B------:R-:W-:-:S09]  /*52e0*/  UISETP.NE.OR UP0, UPT, UR18, 0x3, !UP4 ;  /* 0x000000031200788c */ /* 0x000fd2000e705670 */
[----:B------:R-:W-:Y:S05]  /*52f0*/  BRA.U UP0, `(.L_x_95) ;  /* 0x0000001100207547 */ /* 0x000fea000b800000 */
[----:B------:R-:W2:Y:S01]  /*5300*/  LDCU.64 UR4, c[0x0][0xc88] ;  /* 0x00019100ff0477ac */ /* 0x000ea20008000a00 */
[----:B------:R-:W3:Y:S01]  /*5310*/  LDC.64 R12, c[0x0][0x348] ;  /* 0x0000d200ff0c7b82 */ /* 0x000ee20000000a00 */
[----:B------:R-:W-:Y:S02]  /*5320*/  HFMA2 R9, -RZ, RZ, 0, 0 ;  /* 0x00000000ff097431 */ /* 0x000fe400000001ff */
[----:B------:R-:W-:Y:S01]  /*5330*/  IMAD.MOV.U32 R11, RZ, RZ, 0x1 ;  /* 0x00000001ff0b7424 */ /* 0x000fe200078e00ff */
[----:B------:R-:W4:Y:S01]  /*5340*/  LDCU UR37, c[0x0][0x370] ;  /* 0x00006e00ff2577ac */ /* 0x000f220008000800 */
[----:B------:R-:W-:Y:S01]  /*5350*/  IMAD.MOV.U32 R10, RZ, RZ, RZ ;  /* 0x000000ffff0a7224 */ /* 0x000fe200078e00ff */
[----:B------:R-:W-:Y:S01]  /*5360*/  MOV R3, 0x2000 ;  /* 0x0000200000037802 */ /* 0x000fe20000000f00 */
[----:B------:R-:W4:Y:S01]  /*5370*/  LDCU.128 UR32, c[0x0][0xf10] ;  /* 0x0001e200ff2077ac */ /* 0x000f220008000c00 */
[----:B------:R-:W1:Y:S01]  /*5380*/  LDCU UR29, c[0x0][0x374] ;  /* 0x00006e80ff1d77ac */ /* 0x000e620008000800 */
[----:B------:R-:W1:Y:S01]  /*5390*/  LDCU.64 UR30, c[0x0][0xc90] ;  /* 0x00019200ff1e77ac */ /* 0x000e620008000a00 */
[----:B--2---:R-:W-:Y:S01]  /*53a0*/  UISETP.NE.U32.AND UP0, UPT, UR4, URZ, UPT ;  /* 0x000000ff0400728c */ /* 0x004fe2000bf05070 */
[----:B------:R-:W2:Y:S01]  /*53b0*/  LDCU UR15, c[0x0][0xf0c] ;  /* 0x0001e180ff0f77ac */ /* 0x000ea20008000800 */
[----:B------:R-:W3:Y:S01]  /*53c0*/  LDCU UR40, c[0x0][0xf20] ;  /* 0x0001e400ff2877ac */ /* 0x000ee20008000800 */
[----:B------:R-:W3:Y:S01]  /*53d0*/  LDCU UR4, c[0x0][0xf30] ;  /* 0x0001e600ff0477ac */ /* 0x000ee20008000800 */
[----:B----4-:R-:W-:-:S02]  /*53e0*/  UIMAD.WIDE.U32 UR6, UR37, UR32, URZ ;  /* 0x00000020250672a5 */ /* 0x010fc4000f8e00ff */
[----:B-1----:R-:W-:Y:S02]  /*53f0*/  UIMAD.WIDE.U32 UR8, UR29, UR35, URZ ;  /* 0x000000231d0872a5 */ /* 0x002fe4000f8e00ff */
[----:B------:R-:W-:Y:S02]  /*5400*/  UISETP.NE.U32.AND UP6, UPT, UR30, URZ, UPT ;  /* 0x000000ff1e00728c */ /* 0x000fe4000bfc5070 */
[----:B------:R-:W-:Y:S01]  /*5410*/  UISETP.NE.AND.EX UP5, UPT, UR5, URZ, UPT, UP0 ;  /* 0x000000ff0500728c */ /* 0x000fe2000bfa5300 */
[----:B------:R-:W-:Y:S01]  /*5420*/  UMOV UR24, 0x400 ;  /* 0x0000040000187882 */ /* 0x000fe20000000000 */
[----:B------:R-:W-:Y:S01]  /*5430*/  UISETP.NE.AND UP0, UPT, UR42, 0x1, UPT ;  /* 0x000000012a00788c */ /* 0x000fe2000bf05270 */
[----:B------:R-:W-:Y:S01]  /*5440*/  UMOV UR6, UR7 ;  /* 0x0000000700067c82 */ /* 0x000fe20008000000 */
[----:B------:R-:W-:Y:S01]  /*5450*/  UMOV UR38, UR9 ;  /* 0x0000000900267c82 */ /* 0x000fe20008000000 */
[----:B--2---:R-:W-:Y:S01]  /*5460*/  UISETP.NE.AND UP0, UPT, UR15, 0x1, UPT ;  /* 0x000000010f00788c */ /* 0x004fe2000bf05270 */
[----:B------:R-:W-:Y:S01]  /*5470*/  UMOV UR25, URZ ;  /* 0x000000ff00197c82 */ /* 0x000fe20008000000 */
[----:B------:R-:W-:-:S02]  /*5480*/  UPLOP3.LUT UP4, UPT, UPT, UPT, UPT, 0x40, 0x4 ;  /* 0x000000000004789c */ /* 0x000fc40003f8e870 */
[----:B------:R-:W-:Y:S01]  /*5490*/  UISETP.GE.AND UP2, UPT, UR42, 0x1, UPT ;  /* 0x000000012a00788c */ /* 0x000fe2000bf46270 */
[----:B------:R-:W1:Y:S01]  /*54a0*/  LDCU.64 UR16, c[0x0][0xf28] ;  /* 0x0001e500ff1077ac */ /* 0x000e620008000a00 */
[----:B------:R-:W-:Y:S02]  /*54b0*/  ULEA UR24, UR55, UR24, 0x18 ;  /* 0x0000001837187291 */ /* 0x000fe4000f8ec0ff */
[----:B------:R-:W-:Y:S02]  /*54c0*/  UISETP.NE.AND.EX UP6, UPT, UR31, URZ, UPT, UP6 ;  /* 0x000000ff1f00728c */ /* 0x000fe4000bfc5360 */
[----:B------:R-:W-:Y:S02]  /*54d0*/  USHF.R.U32.HI UR39, URZ, UR33, UR6 ;  /* 0x00000021ff277299 */ /* 0x000fe40008011606 */
[----:B---3--:R-:W-:Y:S02]  /*54e0*/  USHF.R.U32.HI UR38, URZ, UR40, UR38 ;  /* 0x00000028ff267299 */ /* 0x008fe40008011626 */
[----:B------:R-:W-:-:S02]  /*54f0*/  UISETP.NE.AND UP0, UPT, UR34, 0x1, UPT ;  /* 0x000000012200788c */ /* 0x000fc4000bf05270 */
[----:B------:R-:W-:-:S11]  /*5500*/  UISETP.NE.AND UP3, UPT, UR4, 0x1, UPT ;  /* 0x000000010400788c */ /* 0x000fd6000bf65270 */
.L_x_104:
[C---:B------:R-:W-:Y:S02]  /*5510*/  LEA R8, R10.reuse, UR24, 0x3 ;  /* 0x000000180a087c11 */ /* 0x040fe4000f8e18ff */
[----:B------:R-:W-:Y:S02]  /*5520*/  SHF.L.U32 R5, R9, 0x1f, RZ ;  /* 0x0000001f09057819 */ /* 0x000fe400000006ff */
[----:B------:R-:W-:Y:S02]  /*5530*/  LEA R6, R10, UR24, 0x4 ;  /* 0x000000180a067c11 */ /* 0x000fe4000f8e20ff */
[----:B--2---:R-:W2:Y:S02]  /*5540*/  SYNCS.PHASECHK.TRANS64.TRYWAIT P0, [R8+URZ+0xd0], R5 ;  /* 0x0000d005080075a7 */ /* 0x004ea400080011ff */
[----:B--2---:R-:W-:Y:S05]  /*5550*/  @!P0 BRA `(.L_x_96) ;  /* 0x00000044005c8947 */ /* 0x004fea0003800000 */
.L_x_179:
[----:B--2---:R-:W2:Y:S01]  /*5560*/  LDS.128 R4, [R6+0x140] ;  /* 0x0001400006047984 */ /* 0x004ea20000000c00 */
[----:B------:R-:W-:Y:S01]  /*5570*/  UISETP.GE.AND UP0, UPT, UR42, 0x1, UPT ;  /* 0x000000012a00788c */ /* 0x000fe2000bf06270 */
[----:B------:R-:W-:Y:S01]  /*5580*/  @!PT LDS RZ, [RZ] ;  /* 0x00000000fffff984 */ /* 0x000fe20000000800 */
[----:B------:R-:W-:Y:S01]  /*5590*/  @!PT LDS RZ, [RZ] ;  /* 0x00000000fffff984 */ /* 0x000fe20000000800 */
[----:B------:R-:W-:Y:S01]  /*55a0*/  @!PT LDS RZ, [RZ] ;  /* 0x00000000fffff984 */ /* 0x000fe20000000800 */
[----:B------:R-:W-:Y:S01]  /*55b0*/  @!PT LDS RZ, [RZ] ;  /* 0x00000000fffff984 */ /* 0x000fe20000000800 */
[----:B------:R3:W-:Y:S06]  /*55c0*/  MEMBAR.ALL.CTA ;  /* 0x0000000000007992 */ /* 0x0007ec0000008000 */
[----:B---3--:R-:W3:Y:S01]  /*55d0*/  FENCE.VIEW.ASYNC.S ;  /* 0x00000000000073c6 */ /* 0x008ee20000000000 */
[----:B--2---:R-:W-:Y:S11]  /*55e0*/  LOP3.LUT P0, RZ, R6, 0x1, RZ, 0xc0, !PT ;  /* 0x0000000106ff7812 */ /* 0x004ff6000780c0ff */
[----:B------:R-:W-:Y:S02]  /*55f0*/  @!UPT UIADD3 URZ, UPT, UPT, URZ, URZ, URZ ;  /* 0x000000fffffff290 */ /* 0x000fe4000fffe0ff */
[----:B---3--:R-:W-:Y:S01]  /*5600*/  VOTEU.ANY UP2, P0 ;  /* 0x0000000000ff7886 */ /* 0x008fe20000040100 */
[----:B------:R-:W-:Y:S11]  /*5610*/  PLOP3.LUT P0, PT, PT, PT, UP2, 0x80, 0x8 ;  /* 0x000000000008781c */ /* 0x000ff60003f0f028 */
[----:B------:R-:W-:Y:S02]  /*5620*/  @!UPT UIADD3 URZ, UPT, UPT, URZ, URZ, URZ ;  /* 0x000000fffffff290 */ /* 0x000fe4000fffe0ff */
[----:B------:R-:W-:Y:S02]  /*5630*/  @P0 SHF.R.U32.HI R0, RZ, 0x10, R5 ;  /* 0x00000010ff000819 */ /* 0x000fe40000011605 */
[----:B------:R-:W-:Y:S02]  /*5640*/  @P0 MOV R2, R4 ;  /* 0x0000000400020202 */ /* 0x000fe40000000f00 */
[----:B------:R-:W-:Y:S01]  /*5650*/  @P0 R2UR UR4, R0 ;  /* 0x00000000000402ca */ /* 0x000fe200000e0000 */
[----:B------:R-:W-:Y:S01]  /*5660*/  VIADD R0, R8, 0xe0 ;  /* 0x000000e008007836 */ /* 0x000fe20000000000 */
[----:B------:R-:W-:Y:S02]  /*5670*/  @P0 LOP3.LUT R4, R5, 0xffff, RZ, 0xc0, !PT ;  /* 0x0000ffff05040812 */ /* 0x000fe400078ec0ff */
[----:B------:R-:W-:Y:S02]  /*5680*/  @P0 R2UR UR6, R2 ;  /* 0x00000000020602ca */ /* 0x000fe400000e0000 */
[----:B------:R-:W-:Y:S02]  /*5690*/  PRMT R0, RZ, 0x654, R0 ;  /* 0x00000654ff007816 */ /* 0x000fe40000000000 */
[----:B------:R-:W-:Y:S02]  /*56a0*/  @P0 R2UR UR5, R4 ;  /* 0x00000000040502ca */ /* 0x000fe400000e0000 */
[----:B------:R2:W-:Y:S03]  /*56b0*/  SYNCS.ARRIVE.TRANS64.RED.A1T0 RZ, [R0+URZ], RZ ;  /* 0x000000ff00ff79a7 */ /* 0x0005e600081004ff */
[----:B------:R-:W-:Y:S04]  /*56c0*/  @UP2 UMOV UR28, UR4 ;  /* 0x00000004001c2c82 */ /* 0x000fe80008000000 */
[----:B------:R-:W-:Y:S04]  /*56d0*/  @UP2 UMOV UR14, UR6 ;  /* 0x00000006000e2c82 */ /* 0x000fe80008000000 */
[----:B------:R-:W-:Y:S01]  /*56e0*/  @UP2 UMOV UR13, UR5 ;  /* 0x00000005000d2c82 */ /* 0x000fe20008000000 */
[----:B------:R-:W-:Y:S05]  /*56f0*/  BRA.U !UP0, `(.L_x_97) ;  /* 0x0000000108c07547 */ /* 0x000fea000b800000 */
[----:B------:R-:W-:Y:S02]  /*5700*/  UIMAD.WIDE.U32 UR8, UR13, UR35, URZ ;  /* 0x000000230d0872a5 */ /* 0x000fe4000f8e00ff */
[----:B------:R-:W-:Y:S02]  /*5710*/  UP2UR UR12, UPR, URZ, 0x4 ;  /* 0x00000004ff0c7883 */ /* 0x000fe40008000000 */
[----:B------:R-:W-:Y:S02]  /*5720*/  UISETP.NE.AND UP2, UPT, UR34, 0x1, UPT ;  /* 0x000000012200788c */ /* 0x000fe4000bf45270 */
[----:B------:R-:W-:Y:S02]  /*5730*/  UIMAD.WIDE.U32 UR10, UR14, UR32, URZ ;  /* 0x000000200e0a72a5 */ /* 0x000fe4000f8e00ff */
[----:B------:R-:W-:Y:S02]  /*5740*/  USEL UR4, UR29, UR38, !UP2 ;  /* 0x000000261d047287 */ /* 0x000fe4000d000000 */
[----:B------:R-:W-:Y:S02]  /*5750*/  UISETP.NE.AND UP0, UPT, UR15, 0x1, UPT ;  /* 0x000000010f00788c */ /* 0x000fe4000bf05270 */
[----:B------:R-:W-:Y:S02]  /*5760*/  UP2UR UR22, UPR, URZ, 0x2 ;  /* 0x00000002ff167883 */ /* 0x000fe40008000000 */
[----:B------:R-:W-:Y:S02]  /*5770*/  UISETP.NE.AND UP1, UPT, UR42, 0x1, UPT ;  /* 0x000000012a00788c */ /* 0x000fe4000bf25270 */
[----:B-1----:R-:W-:Y:S02]  /*5780*/  UIMAD.WIDE.U32 UR18, UR4, UR16, URZ ;  /* 0x00000010041272a5 */ /* 0x002fe4000f8e00ff */
[----:B------:R-:W-:Y:S01]  /*5790*/  USEL UR7, UR37, UR39, !UP0 ;  /* 0x0000002725077287 */ /* 0x000fe2000c000000 */
[----:B------:R-:W-:Y:S02]  /*57a0*/  UMOV UR5, UR9 ;  /* 0x0000000900057c82 */ /* 0x000fe40008000000 */
[----:B------:R-:W-:Y:S02]  /*57b0*/  USHF.R.U32.HI UR6, URZ, UR40, UR5 ;  /* 0x00000028ff067299 */ /* 0x000fe40008011605 */
[----:B------:R-:W-:Y:S02]  /*57c0*/  UIMAD.WIDE.U32 UR20, UR7, UR16, URZ ;  /* 0x00000010071472a5 */ /* 0x000fe4000f8e00ff */
[----:B------:R-:W-:Y:S02]  /*57d0*/  USEL UR6, UR13, UR6, !UP2 ;  /* 0x000000060d067287 */ /* 0x000fe4000d000000 */
[----:B------:R-:W-:Y:S01]  /*57e0*/  UISETP.NE.AND UP2, UPT, UR12, URZ, UPT ;  /* 0x000000ff0c00728c */ /* 0x000fe2000bf45270 */
[----:B------:R-:W-:Y:S01]  /*57f0*/  UMOV UR5, UR11 ;  /* 0x0000000b00057c82 */ /* 0x000fe20008000000 */
[----:B------:R-:W-:Y:S02]  /*5800*/  UIMAD.WIDE.U32 UR10, UR6, UR16, URZ ;  /* 0x00000010060a72a5 */ /* 0x000fe4000f8e00ff */
[----:B------:R-:W-:Y:S03]  /*5810*/  USHF.R.U32.HI UR8, URZ, UR33, UR5 ;  /* 0x00000021ff087299 */ /* 0x000fe60008011605 */
[----:B------:R-:W-:Y:S02]  /*5820*/  UMOV UR5, UR19 ;  /* 0x0000001300057c82 */ /* 0x000fe40008000000 */
[----:B------:R-:W-:Y:S03]  /*5830*/  @UP1 USHF.R.U32.HI UR4, URZ, UR17, UR5 ;  /* 0x00000011ff041299 */ /* 0x000fe60008011605 */
[----:B------:R-:W-:Y:S01]  /*5840*/  UMOV UR5, UR21 ;  /* 0x0000001500057c82 */ /* 0x000fe20008000000 */
[----:B------:R-:W-:Y:S02]  /*5850*/  UIMAD UR4, UR42, UR4, URZ ;  /* 0x000000042a0472a4 */ /* 0x000fe4000f8e02ff */
[----:B------:R-:W-:Y:S02]  /*5860*/  @UP1 USHF.R.U32.HI UR7, URZ, UR17, UR5 ;  /* 0x00000011ff071299 */ /* 0x000fe40008011605 */
[----:B------:R-:W-:Y:S02]  /*5870*/  USEL UR5, UR14, UR8, !UP0 ;  /* 0x000000080e057287 */ /* 0x000fe4000c000000 */
[----:B------:R-:W-:Y:S02]  /*5880*/  UIMAD UR8, UR42, UR7, URZ ;  /* 0x000000072a0872a4 */ /* 0x000fe4000f8e02ff */
[----:B------:R-:W-:Y:S03]  /*5890*/  UISETP.GE.AND UP0, UPT, UR6, UR4, UPT ;  /* 0x000000040600728c */ /* 0x000fe6000bf06270 */
[----:B------:R-:W-:Y:S01]  /*58a0*/  UMOV UR4, UR11 ;  /* 0x0000000b00047c82 */ /* 0x000fe20008000000 */
[----:B------:R-:W-:Y:S02]  /*58b0*/  UISETP.GE.OR UP0, UPT, UR5, UR8, UP0 ;  /* 0x000000080500728c */ /* 0x000fe40008706670 */
[----:B------:R-:W-:Y:S02]  /*58c0*/  USHF.R.U32.HI UR4, URZ, UR17, UR4 ;  /* 0x00000011ff047299 */ /* 0x000fe40008011604 */
[----:B------:R-:W-:Y:S02]  /*58d0*/  UIMAD.WIDE.U32 UR8, UR5, UR16, URZ ;  /* 0x00000010050872a5 */ /* 0x000fe4000f8e00ff */
[----:B------:R-:W-:Y:S04]  /*58e0*/  USEL UR10, UR6, UR4, !UP1 ;  /* 0x00000004060a7287 */ /* 0x000fe8000c800000 */
[----:B------:R-:W-:Y:S01]  /*58f0*/  UIADD3 UR11, UPT, UPT, -UR10, URZ, URZ ;  /* 0x000000ff0a0b7290 */ /* 0x000fe2000fffe1ff */
[----:B------:R-:W-:Y:S02]  /*5900*/  @!UP0 UMOV UR4, UR9 ;  /* 0x0000000900048c82 */ /* 0x000fe40008000000 */
[----:B------:R-:W-:Y:S02]  /*5910*/  @!UP0 USHF.R.U32.HI UR4, URZ, UR17, UR4 ;  /* 0x00000011ff048299 */ /* 0x000fe40008011604 */
[----:B------:R-:W-:Y:S02]  /*5920*/  UIMAD UR8, UR42, UR11, UR6 ;  /* 0x0000000b2a0872a4 */ /* 0x000fe4000f8e0206 */
[----:B------:R-:W-:Y:S02]  /*5930*/  @!UP0 USEL UR4, UR5, UR4, !UP1 ;  /* 0x0000000405048287 */ /* 0x000fe4000c800000 */
[----:B------:R-:W-:Y:S02]  /*5940*/  UISETP.NE.AND UP1, UPT, UR22, URZ, UPT ;  /* 0x000000ff1600728c */ /* 0x000fe4000bf25270 */
[----:B------:R-:W-:Y:S02]  /*5950*/  @!UP0 UIMAD UR8, UR7, UR8, UR4 ;  /* 0x00000008070882a4 */ /* 0x000fe4000f8e0204 */
[----:B------:R-:W-:Y:S02]  /*5960*/  @!UP0 UIADD3 UR9, UPT, UPT, UR10, -UR4, URZ ;  /* 0x800000040a098290 */ /* 0x000fe4000fffe0ff */
[----:B------:R-:W-:Y:S02]  /*5970*/  UIADD3 UR4, UPT, UPT, -UR5, URZ, URZ ;  /* 0x000000ff05047290 */ /* 0x000fe4000fffe1ff */
[----:B------:R-:W-:Y:S02]  /*5980*/  UIADD3 UR7, UPT, UPT, -UR6, URZ, URZ ;  /* 0x000000ff06077290 */ /* 0x000fe4000fffe1ff */
[----:B------:R-:W-:Y:S02]  /*5990*/  @!UP0 UIMAD UR6, UR9, UR42, UR5 ;  /* 0x0000002a090682a4 */ /* 0x000fe4000f8e0205 */
[----:B------:R-:W-:Y:S02]  /*59a0*/  UIMAD UR14, UR15, UR4, UR14 ;  /* 0x000000040f0e72a4 */ /* 0x000fe4000f8e020e */
[----:B------:R-:W-:Y:S01]  /*59b0*/  UIMAD UR13, UR34, UR7, UR13 ;  /* 0x00000007220d72a4 */ /* 0x000fe2000f8e020d */
[----:B------:R-:W-:Y:S02]  /*59c0*/  @!UP0 UMOV UR5, UR8 ;  /* 0x0000000800058c82 */ /* 0x000fe40008000000 */
[----:B------:R-:W-:Y:S02]  /*59d0*/  UIMAD UR14, UR5, UR15, UR14 ;  /* 0x0000000f050e72a4 */ /* 0x000fe4000f8e020e */
[----:B------:R-:W-:Y:S11]  /*59e0*/  UIMAD UR13, UR6, UR34, UR13 ;  /* 0x00000022060d72a4 */ /* 0x000ff6000f8e020d */
[----:B------:R-:W-:Y:S01]  /*59f0*/  @!UPT UIADD3 URZ, UPT, UPT, URZ, URZ, URZ ;  /* 0x000000fffffff290 */ /* 0x000fe2000fffe0ff */
.L_x_97:
[----:B------:R-:W3:Y:S01]  /*5a00*/  @!UP3 LDCU.128 UR20, c[0x0][0xf10] ;  /* 0x0001e200ff14b7ac */ /* 0x000ee20008000c00 */
[----:B------:R-:W-:Y:S04]  /*5a10*/  ISETP.NE.U32.AND P0, PT, RZ, UR30, PT ;  /* 0x0000001eff007c0c */ /* 0x000fe8000bf05070 */
[----:B------:R-:W-:Y:S01]  /*5a20*/  ISETP.NE.AND.EX P0, PT, RZ, UR31, PT, P0 ;  /* 0x0000001fff007c0c */ /* 0x000fe2000bf05300 */
[----:B------:R-:W4:Y:S01]  /*5a30*/  @!UP3 LDCU UR5, c[0x0][0xf0c] ;  /* 0x0001e180ff05b7ac */ /* 0x000f220008000800 */
[----:B------:R-:W-:Y:S02]  /*5a40*/  USHF.L.U32 UR11, UR27, 0x7, URZ ;  /* 0x000000071b0b7899 */ /* 0x000fe400080006ff */
[----:B------:R-:W-:Y:S02]  /*5a50*/  USHF.L.U32 UR10, UR26, 0x6, URZ ;  /* 0x000000061a0a7899 */ /* 0x000fe400080006ff */
[----:B---3--:R-:W-:Y:S07]  /*5a60*/  UIMAD.WIDE.U32 UR6, UR14, UR20, URZ ;  /* 0x000000140e0672a5 */ /* 0x008fee000f8e00ff */
[----:B------:R-:W-:Y:S01]  /*5a70*/  @!UP3 UMOV UR4, UR7 ;  /* 0x000000070004bc82 */ /* 0x000fe20008000000 */
[----:B----4-:R-:W-:Y:S02]  /*5a80*/  @!UP3 UISETP.NE.AND UP0, UPT, UR5, 0x1, UPT ;  /* 0x000000010500b88c */ /* 0x010fe4000bf05270 */
[----:B------:R-:W-:Y:S02]  /*5a90*/  @!UP3 USHF.R.U32.HI UR4, URZ, UR21, UR4 ;  /* 0x00000015ff04b299 */ /* 0x000fe40008011604 */
[----:B------:R-:W-:Y:S02]  /*5aa0*/  UIMAD.WIDE.U32 UR6, UR13, UR23, URZ ;  /* 0x000000170d0672a5 */ /* 0x000fe4000f8e00ff */
[----:B------:R-:W-:Y:S02]  /*5ab0*/  @!UP3 USEL UR8, UR14, UR4, !UP0 ;  /* 0x000000040e08b287 */ /* 0x000fe4000c000000 */
[----:B------:R-:W-:Y:S03]  /*5ac0*/  @!UP3 UISETP.NE.AND UP0, UPT, UR22, 0x1, UPT ;  /* 0x000000011600b88c */ /* 0x000fe6000bf05270 */
[----:B------:R-:W-:Y:S02]  /*5ad0*/  @!UP3 UMOV UR6, UR7 ;  /* 0x000000070006bc82 */ /* 0x000fe40008000000 */
[----:B------:R-:W3:Y:S02]  /*5ae0*/  @!UP3 LDCU UR4, c[0x0][0xf20] ;  /* 0x0001e400ff04b7ac */ /* 0x000ee40008000800 */
[----:B---3--:R-:W-:Y:S04]  /*5af0*/  @!UP3 USHF.R.U32.HI UR6, URZ, UR4, UR6 ;  /* 0x00000004ff06b299 */ /* 0x008fe80008011606 */
[----:B------:R-:W-:Y:S04]  /*5b00*/  @!UP3 USEL UR6, UR13, UR6, !UP0 ;  /* 0x000000060d06b287 */ /* 0x000fe8000c000000 */
[----:B------:R-:W-:Y:S02]  /*5b10*/  @!UP3 UIADD3 UR4, UPT, UPT, -UR8, UR6, URZ ;  /* 0x000000060804b290 */ /* 0x000fe4000fffe1ff */
[----:B------:R-:W-:Y:S02]  /*5b20*/  @!UP3 UIADD3 UR6, UPT, UPT, UR8, -UR6, URZ ;  /* 0x800000060806b290 */ /* 0x000fe4000fffe0ff */
[----:B------:R-:W-:Y:S02]  /*5b30*/  @!UP3 UIMAD UR14, UR4, UR5, UR14 ;  /* 0x00000005040eb2a4 */ /* 0x000fe4000f8e020e */
[----:B------:R-:W-:Y:S01]  /*5b40*/  @!UP3 UIMAD UR13, UR6, UR22, UR13 ;  /* 0x00000016060db2a4 */ /* 0x000fe2000f8e020d */
[----:B------:R-:W-:Y:S11]  /*5b50*/  BRA.U UP4, `(.L_x_98) ;  /* 0x0000000104107547 */ /* 0x000ff6000b800000 */
[----:B--2---:R-:W-:Y:S04]  /*5b60*/  MOV R0, UR47 ;  /* 0x0000002f00007c02 */ /* 0x004fe80008000f00 */
[----:B------:R-:W-:Y:S04]  /*5b70*/  SHF.L.U32 R5, R0, 0x1f, RZ ;  /* 0x0000001f00057819 */ /* 0x000fe800000006ff */
[----:B------:R-:W2:Y:S02]  /*5b80*/  SYNCS.PHASECHK.TRANS64.TRYWAIT P1, [UR24+0xc8], R5 ;  /* 0x0000c805ff0075a7 */ /* 0x000ea40008021118 */
[----:B--2---:R-:W-:Y:S05]  /*5b90*/  @!P1 BRA `(.L_x_99) ;  /* 0x0000003c00e09947 */ /* 0x004fea0003800000 */
.L_x_98:
[----:B------:R-:W-:Y:S05]  /*5ba0*/  BRA.U !UP6, `(.L_x_100) ;  /* 0x000000010e387547 */ /* 0x000fea000b800000 */
[----:B------:R-:W-:Y:S01]  /*5bb0*/  UPLOP3.LUT UP1, UPT, UPT, UPT, UP5, 0x80, 0x8 ;  /* 0x000000000008789c */ /* 0x000fe20003f2f050 */
[----:B--2---:R-:W-:Y:S01]  /*5bc0*/  HFMA2 R0, -RZ, RZ, 0, 5.9604644775390625e-08 ;  /* 0x00000001ff007431 */ /* 0x004fe200000001ff */
[----:B------:R-:W2:Y:S01]  /*5bd0*/  LDCU.64 UR8, c[0x0][0x358] ;  /* 0x00006b00ff0877ac */ /* 0x000ea20008000a00 */
[----:B------:R-:W-:Y:S03]  /*5be0*/  IMAD.MOV.U32 R84, RZ, RZ, 0x1 ;  /* 0x00000001ff547424 */ /* 0x000fe600078e00ff */
[----:B------:R-:W-:Y:S05]  /*5bf0*/  PLOP3.LUT P1, PT, PT, PT, UP1, 0x80, 0x8 ;  /* 0x000000000008781c */ /* 0x000fea0003f2f018 */
[----:B------:R-:W3:Y:S01]  /*5c00*/  @UP1 LDCU.64 UR4, c[0x0][0xc88] ;  /* 0x00019100ff0417ac */ /* 0x000ee20008000a00 */
[----:B------:R-:W-:Y:S07]  /*5c10*/  @UP1 UIMAD UR6, UR36, UR30, URZ ;  /* 0x0000001e240612a4 */ /* 0x000fee000f8e02ff */
[----:B------:R-:W-:Y:S01]  /*5c20*/  @!P1 PRMT R84, R0, 0x7610, R84 ;  /* 0x0000761000549816 */ /* 0x000fe20000000054 */
[----:B---3--:R-:W-:Y:S06]  /*5c30*/  @UP1 UIMAD.WIDE UR4, UR6, 0x4, UR4 ;  /* 0x00000004060418a5 */ /* 0x008fec000f8e0204 */
[----:B------:R-:W-:Y:S01]  /*5c40*/  IMAD.U32 R4, RZ, RZ, UR4 ;  /* 0x00000004ff047e24 */ /* 0x000fe2000f8e00ff */
[----:B------:R-:W-:Y:S04]  /*5c50*/  MOV R5, UR5 ;  /* 0x0000000500057c02 */ /* 0x000fe80008000f00 */
[----:B------:R-:W3:Y:S01]  /*5c60*/  @!UP1 LDCU UR4, c[0x0][0xc80] ;  /* 0x00019000ff0497ac */ /* 0x000ee20008000800 */
[----:B--2--5:R4:W5:Y:S02]  /*5c70*/  @P1 LDG.E R41, desc[UR8][R4.64] ;  /* 0x0000000804291981 */ /* 0x024964000c1e1900 */
[----:B---34-:R-:W-:Y:S07]  /*5c80*/  @!P1 IMAD.U32 R41, RZ, RZ, UR4 ;  /* 0x00000004ff299e24 */ /* 0x018fee000f8e00ff */
.L_x_100:
[----:B-----5:R-:W-:Y:S01]  /*5c90*/  @!P0 FSETP.EQ.AND P2, PT, R41, RZ, PT ;  /* 0x000000ff2900820b */ /* 0x020fe20003f42000 */
[----:B------:R-:W-:Y:S01]  /*5ca0*/  @!UPT UIADD3 URZ, UPT, UPT, URZ, URZ, URZ ;  /* 0x000000fffffff290 */ /* 0x000fe2000fffe0ff */
[----:B------:R-:W-:Y:S11]  /*5cb0*/  @!P0 BRA `(.L_x_101) ;  /* 0x0000000000148947 */ /* 0x000ff60003800000 */
[----:B------:R-:W-:Y:S02]  /*5cc0*/  LOP3.LUT P0, RZ, R84, 0xff, RZ, 0xc0, !PT ;  /* 0x000000ff54ff7812 */ /* 0x000fe4000780c0ff */
[----:B------:R-:W-:Y:S04]  /*5cd0*/  PLOP3.LUT P2, PT, PT, PT, UP1, 0x80, 0x8 ;  /* 0x000000000008781c */ /* 0x000fe80003f4f018 */
[----:B------:R-:W-:Y:S07]  /*5ce0*/  PLOP3.LUT P2, PT, P2, PT, PT, 0x8, 0x80 ;  /* 0x000000000080781c */ /* 0x000fee000174e170 */
[----:B------:R-:W-:Y:S11]  /*5cf0*/  @P0 FSETP.EQ.AND P2, PT, R41, RZ, PT ;  /* 0x000000ff2900020b */ /* 0x000ff60003f42000 */
[----:B------:R-:W-:Y:S02]  /*5d00*/  @!UPT UIADD3 URZ, UPT, UPT, URZ, URZ, URZ ;  /* 0x000000fffffff290 */ /* 0x000fe4000fffe0ff */
.L_x_101:
[----:B------:R-:W-:Y:S01]  /*5d10*/  ULEA UR4, UR25, UR24, 0x3 ;  /* 0x0000001819047291 */ /* 0x000fe2000f8e18ff */
[----:B--2---:R-:W-:Y:S02]  /*5d20*/  SHF.L.U32 R5, R11, 0x1f, RZ ;  /* 0x0000001f0b057819 */ /* 0x004fe400000006ff */
[----:B------:R-:W-:Y:S04]  /*5d30*/  ELECT P1, URZ, PT ;  /* 0x0000000000ff782f */ /* 0x000fe80003820000 */
[----:B------:R-:W-:Y:S02]  /*5d40*/  PLOP3.LUT P1, PT, P2, P1, PT, 0xf2, 0x2f ;  /* 0x00000000002f781c */ /* 0x000fe40001723e72 */
[----:B------:R-:W2:Y:S02]  /*5d50*/  SYNCS.PHASECHK.TRANS64.TRYWAIT P0, [UR4+0xa8], R5 ;  /* 0x0000a805ff0075a7 */ /* 0x000ea40008001104 */
[----:B--2---:R-:W-:Y:S09]  /*5d60*/  @!P0 BRA `(.L_x_102) ;  /* 0x0000003c00848947 */ /* 0x004ff20003800000 */
.L_x_182:
[----:B------:R-:W-:Y:S01]  /*5d70*/  VOTEU.ALL UP0, P1 ;  /* 0x0000000000ff7886 */ /* 0x000fe20000800000 */
[----:B------:R-:W-:Y:S01]  /*5d80*/  @!P1 IADD3 R4, P0, PT, R12, 0x980, RZ ;  /* 0x000009800c049810 */ /* 0x000fe20007f1e0ff */
[----:B------:R-:W-:Y:S01]  /*5d90*/  UIADD3 UR9, UPT, UPT, UR4, 0x90, URZ ;  /* 0x0000009004097890 */ /* 0x000fe2000fffe0ff */
[----:B------:R-:W-:Y:S01]  /*5da0*/  VIADD R10, R10, 0x1 ;  /* 0x000000010a0a7836 */ /* 0x000fe20000000000 */
[----:B------:R-:W-:Y:S01]  /*5db0*/  UMOV UR22, 0x0 ;  /* 0x0000000000167882 */ /* 0x000fe20000000000 */
[----:B------:R-:W-:Y:S01]  /*5dc0*/  @!UP0 ULEA UR5, UR25, UR24, 0xd ;  /* 0x0000001819058291 */ /* 0x000fe2000f8e68ff */
[----:B------:R-:W-:Y:S01]  /*5dd0*/  @!P1 IMAD.X R2, RZ, RZ, R13, P0 ;  /* 0x000000ffff029224 */ /* 0x000fe200000e060d */
[----:B------:R-:W-:Y:S01]  /*5de0*/  @!P1 R2UR UR7, R4 ;  /* 0x00000000040792ca */ /* 0x000fe200000e0000 */
[----:B------:R-:W-:Y:S01]  /*5df0*/  UMOV UR23, 0x10000000 ;  /* 0x1000000000177882 */ /* 0x000fe20000000000 */
[----:B------:R-:W-:Y:S02]  /*5e00*/  @!UP0 UIADD3 UR8, UPT, UPT, UR5, 0x200, URZ ;  /* 0x0000020005088890 */ /* 0x000fe4000fffe0ff */
[----:B------:R-:W-:Y:S01]  /*5e10*/  UIADD3 UR5, UPT, UPT, UR25, 0x1, URZ ;  /* 0x0000000119057890 */ /* 0x000fe2000fffe0ff */
[----:B------:R-:W-:Y:S03]  /*5e20*/  UMOV UR12, UR36 ;  /* 0x00000024000c7c82 */ /* 0x000fe60008000000 */
[----:B------:R-:W-:Y:S04]  /*5e30*/  UISETP.NE.AND UP0, UPT, UR5, 0x3, UPT ;  /* 0x000000030500788c */ /* 0x000fe8000bf05270 */
[----:B------:R-:W-:Y:S01]  /*5e40*/  USEL UR6, UR5, URZ, UP0 ;  /* 0x000000ff05067287 */ /* 0x000fe20008000000 */
[----:B------:R-:W-:Y:S01]  /*5e50*/  @!P1 R2UR UR5, R2 ;  /* 0x00000000020592ca */ /* 0x000fe200000e0000 */
[----:B------:R-:W-:Y:S01]  /*5e60*/  IMAD.U32 R4, RZ, RZ, UR7 ;  /* 0x00000007ff047e24 */ /* 0x000fe2000f8e00ff */
[----:B------:R-:W-:Y:S01]  /*5e70*/  USEL UR20, URZ, 0x1, UP0 ;  /* 0x00000001ff147887 */ /* 0x000fe20008000000 */
[----:B------:R-:W-:Y:S01]  /*5e80*/  @!P1 IMAD.MOV.U32 R2, RZ, RZ, 0x2000 ;  /* 0x00002000ff029424 */ /* 0x000fe200078e00ff */
[----:B------:R-:W-:Y:S01]  /*5e90*/  VOTEU.ALL UP0, P1 ;  /* 0x0000000000ff7886 */ /* 0x000fe20000800000 */
[----:B------:R-:W-:Y:S01]  /*5ea0*/  UPRMT UR7, UR55, 0x654, UR9 ;  /* 0x0000065437077896 */ /* 0x000fe20008000009 */
[----:B------:R-:W-:Y:S02]  /*5eb0*/  @!P1 R2UR UR18, R4 ;  /* 0x00000000041292ca */ /* 0x000fe400000e0000 */
[----:B------:R-:W-:Y:S04]  /*5ec0*/  LOP3.LUT R11, R11, UR20, RZ, 0x3c, !PT ;  /* 0x000000140b0b7c12 */ /* 0x000fe8000f8e3cff */
[----:B--2---:R-:W-:Y:S01]  /*5ed0*/  SHF.L.U32 R0, R11, 0x1f, RZ ;  /* 0x0000001f0b007819 */ /* 0x004fe200000006ff */
[----:B------:R-:W-:Y:S01]  /*5ee0*/  IMAD.U32 R5, RZ, RZ, UR5 ;  /* 0x00000005ff057e24 */ /* 0x000fe2000f8e00ff */
[----:B------:R-:W-:Y:S04]  /*5ef0*/  ULEA UR5, UR6, UR24, 0x3 ;  /* 0x0000001806057291 */ /* 0x000fe8000f8e18ff */
[----:B------:R-:W-:Y:S11]  /*5f00*/  @!P1 R2UR UR19, R5 ;  /* 0x00000000051392ca */ /* 0x000ff600000e0000 */
[----:B------:R-:W-:Y:S02]  /*5f10*/  @!UPT UIADD3 URZ, UPT, UPT, URZ, URZ, URZ ;  /* 0x000000fffffff290 */ /* 0x000fe4000fffe0ff */
[----:B------:R2:W-:Y:S01]  /*5f20*/  @!UP0 UTMALDG.3D [UR8], [UR18], desc[UR22] ;  /* 0x00001608120085b4 */ /* 0x0005e20008011000 */
[----:B------:R2:W-:Y:S01]  /*5f30*/  @!P1 SYNCS.ARRIVE.TRANS64.RED.A0TR RZ, [UR4+0x90], R2 ;  /* 0x00009002ffff99a7 */ /* 0x0005e20008300404 */
[----:B------:R-:W-:Y:S01]  /*5f40*/  SYNCS.ARRIVE.TRANS64.RED.A1T0 RZ, [UR7], RZ ;  /* 0x000000ffffff79a7 */ /* 0x000fe20008100407 */
[----:B------:R-:W3:Y:S02]  /*5f50*/  SYNCS.PHASECHK.TRANS64.TRYWAIT P0, [UR5+0xa8], R0 ;  /* 0x0000a800ff0075a7 */ /* 0x000ee40008001105 */
[----:B--23--:R-:W-:Y:S05]  /*5f60*/  @!P0 BRA `(.L_x_103) ;  /* 0x0000003c001c8947 */ /* 0x00cfea0003800000 */
.L_x_184:
[----:B------:R-:W-:Y:S01]  /*5f70*/  UIADD3 UR9, UPT, UPT, UR5, 0x90, URZ ;  /* 0x0000009005097890 */ /* 0x000fe2000fffe0ff */
[----:B------:R-:W-:Y:S01]  /*5f80*/  @!P1 IADD3 R2, P0, PT, R12, 0x980, RZ ;  /* 0x000009800c029810 */ /* 0x000fe20007f1e0ff */
[----:B------:R-:W-:Y:S01]  /*5f90*/  UPLOP3.LUT UP4, UPT, UPT, UPT, UPT, 0x80, 0x8 ;  /* 0x000000000008789c */ /* 0x000fe20003f8f070 */
[----:B------:R-:W-:Y:S01]  /*5fa0*/  R2UR UR22, R86 ;  /* 0x00000000561672ca */ /* 0x000fe200000e0000 */
[----:B------:R-:W-:Y:S01]  /*5fb0*/  UMOV UR20, 0x0 ;  /* 0x0000000000147882 */ /* 0x000fe20000000000 */
[----:B------:R-:W-:Y:S01]  /*5fc0*/  UMOV UR21, 0x10000000 ;  /* 0x1000000000157882 */ /* 0x000fe20000000000 */
[----:B------:R-:W-:Y:S01]  /*5fd0*/  UMOV UR12, UR36 ;  /* 0x00000024000c7c82 */ /* 0x000fe20008000000 */
[----:B------:R-:W-:Y:S01]  /*5fe0*/  VOTEU.ALL UP0, P1 ;  /* 0x0000000000ff7886 */ /* 0x000fe20000800000 */
[----:B--2---:R-:W-:Y:S01]  /*5ff0*/  @!P1 IMAD.X R0, RZ, RZ, R13, P0 ;  /* 0x000000ffff009224 */ /* 0x004fe200000e060d */
[----:B------:R-:W-:Y:S01]  /*6000*/  R2UR UR19, R87 ;  /* 0x00000000571372ca */ /* 0x000fe200000e0000 */
[----:B------:R-:W-:Y:S01]  /*6010*/  UMOV UR36, UR28 ;  /* 0x0000001c00247c82 */ /* 0x000fe20008000000 */
[C---:B------:R-:W-:Y:S01]  /*6020*/  ISETP.NE.AND P0, PT, R10.reuse, 0x2, PT ;  /* 0x000000020a00780c */ /* 0x040fe20003f05270 */
[----:B------:R-:W-:Y:S02]  /*6030*/  @!UP0 ULEA UR4, UR6, UR24, 0xd ;  /* 0x0000001806048291 */ /* 0x000fe4000f8e68ff */
[----:B------:R-:W-:Y:S01]  /*6040*/  @!UP0 UIADD3 UR10, UPT, UPT, UR10, 0x20, URZ ;  /* 0x000000200a0a8890 */ /* 0x000fe2000fffe0ff */
[----:B------:R-:W-:Y:S01]  /*6050*/  SEL R10, R10, RZ, P0 ;  /* 0x000000ff0a0a7207 */ /* 0x000fe20000000000 */
[----:B------:R-:W-:Y:S02]  /*6060*/  @!UP0 UIADD3 UR8, UPT, UPT, UR4, 0x200, URZ ;  /* 0x0000020004088890 */ /* 0x000fe4000fffe0ff */
[----:B------:R-:W-:Y:S01]  /*6070*/  UIADD3 UR4, UPT, UPT, UR6, 0x1, URZ ;  /* 0x0000000106047890 */ /* 0x000fe2000fffe0ff */
[----:B------:R-:W-:Y:S01]  /*6080*/  @!P1 R2UR UR6, R2 ;  /* 0x00000000020692ca */ /* 0x000fe200000e0000 */
[----:B------:R-:W-:Y:S02]  /*6090*/  UIADD3 UR26, UPT, UPT, UR13, UR22, URZ ;  /* 0x000000160d1a7290 */ /* 0x000fe4000fffe0ff */
[----:B------:R-:W-:Y:S02]  /*60a0*/  UISETP.NE.AND UP0, UPT, UR4, 0x3, UPT ;  /* 0x000000030400788c */ /* 0x000fe4000bf05270 */
[----:B------:R-:W-:Y:S02]  /*60b0*/  UIADD3 UR27, UPT, UPT, UR14, UR19, URZ ;  /* 0x000000130e1b7290 */ /* 0x000fe4000fffe0ff */
[----:B------:R-:W-:Y:S01]  /*60c0*/  USEL UR25, UR4, URZ, UP0 ;  /* 0x000000ff04197287 */ /* 0x000fe20008000000 */
[----:B------:R-:W-:Y:S01]  /*60d0*/  @!P1 R2UR UR4, R0 ;  /* 0x00000000000492ca */ /* 0x000fe200000e0000 */
[----:B------:R-:W-:Y:S01]  /*60e0*/  USEL UR18, URZ, 0x1, UP0 ;  /* 0x00000001ff127887 */ /* 0x000fe20008000000 */
[----:B------:R-:W-:Y:S01]  /*60f0*/  SEL R0, RZ, 0x1, P0 ;  /* 0x00000001ff007807 */ /* 0x000fe20000000000 */
[----:B------:R-:W-:Y:S02]  /*6100*/  VOTEU.ALL UP0, P1 ;  /* 0x0000000000ff7886 */ /* 0x000fe40000800000 */
[----:B------:R-:W-:Y:S01]  /*6110*/  IMAD.U32 R4, RZ, RZ, UR6 ;  /* 0x00000006ff047e24 */ /* 0x000fe2000f8e00ff */
[----:B------:R-:W-:Y:S02]  /*6120*/  LOP3.LUT R9, R9, R0, RZ, 0x3c, !PT ;  /* 0x0000000009097212 */ /* 0x000fe400078e3cff */
[----:B------:R-:W-:Y:S02]  /*6130*/  LOP3.LUT R11, R11, UR18, RZ, 0x3c, !PT ;  /* 0x000000120b0b7c12 */ /* 0x000fe4000f8e3cff */
[----:B------:R-:W-:Y:S03]  /*6140*/  @!P1 R2UR UR6, R4 ;  /* 0x00000000040692ca */ /* 0x000fe600000e0000 */
[----:B------:R-:W-:Y:S01]  /*6150*/  IMAD.U32 R5, RZ, RZ, UR4 ;  /* 0x00000004ff057e24 */ /* 0x000fe2000f8e00ff */
[----:B------:R-:W-:Y:S04]  /*6160*/  UPRMT UR4, UR55, 0x654, UR9 ;  /* 0x0000065437047896 */ /* 0x000fe80008000009 */
[----:B------:R-:W-:Y:S11]  /*6170*/  @!P1 R2UR UR7, R5 ;  /* 0x00000000050792ca */ /* 0x000ff600000e0000 */
[----:B------:R-:W-:Y:S02]  /*6180*/  @!UPT UIADD3 URZ, UPT, UPT, URZ, URZ, URZ ;  /* 0x000000fffffff290 */ /* 0x000fe4000fffe0ff */
[----:B------:R2:W-:Y:S01]  /*6190*/  @!UP0 UTMALDG.3D [UR8], [UR6], desc[UR20] ;  /* 0x00001408060085b4 */ /* 0x0005e20008011000 */
[----:B------:R2:W-:Y:S01]  /*61a0*/  @!P1 SYNCS.ARRIVE.TRANS64.RED.A0TR RZ, [UR5+0x90], R3 ;  /* 0x00009003ffff99a7 */ /* 0x0005e20008300405 */
[----:B------:R-:W-:Y:S01]  /*61b0*/  SYNCS.ARRIVE.TRANS64.RED.A1T0 RZ, [UR4], RZ ;  /* 0x000000ffffff79a7 */ /* 0x000fe20008100404 */
[----:B------:R-:W-:Y:S05]  /*61c0*/  BRA.U UP2, `(.L_x_104) ;  /* 0xfffffff102d07547 */ /* 0x000fea000b83ffff */
[----:B------:R-:W-:Y:S01]  /*61d0*/  UIADD3 UR24, UPT, UPT, UR24, 0xa8, URZ ;  /* 0x000000a818187890 */ /* 0x000fe2000fffe0ff */
[----:B--2---:R-:W-:-:S03]  /*61e0*/  SHF.L.U32 R3, R11, 0x1f, RZ ;  /* 0x0000001f0b037819 */ /* 0x004fc600000006ff */
[----:B------:R-:W-:-:S09]  /*61f0*/  ULEA UR4, UR25, UR24, 0x3 ;  /* 0x0000001819047291 */ /* 0x000fd2000f8e18ff */
[----:B------:R-:W2:Y:S02]  /*6200*/  SYNCS.PHASECHK.TRANS64.TRYWAIT P0, [UR4], R3 ;  /* 0x00000003ff0075a7 */ /* 0x000ea40008001104 */
[----:B--2---:R-:W-:Y:S05]  /*6210*/  @!P0 BRA `(.L_x_105) ;  /* 0x0000003800888947 */ /* 0x004fea0003800000 */
.L_x_186:
[----:B------:R-:W-:-:S04]  /*6220*/  UIADD3 UR4, UPT, UPT, UR25, 0x1, URZ ;  /* 0x0000000119047890 */ /* 0x000fc8000fffe0ff */
[----:B------:R-:W-:-:S04]  /*6230*/  UISETP.NE.AND UP0, UPT, UR4, 0x3, UPT ;  /* 0x000000030400788c */ /* 0x000fc8000bf05270 */
[----:B------:R-:W-:Y:S02]  /*6240*/  USEL UR6, URZ, 0x1, UP0 ;  /* 0x00000001ff067887 */ /* 0x000fe40008000000 */
[----:B------:R-:W-:-:S04]  /*6250*/  USEL UR4, UR4, URZ, UP0 ;  /* 0x000000ff04047287 */ /* 0x000fc80008000000 */
[----:B------:R-:W-:Y:S01]  /*6260*/  ULEA UR5, UR4, UR24, 0x3 ;  /* 0x0000001804057291 */ /* 0x000fe2000f8e18ff */
[----:B------:R-:W-:-:S04]  /*6270*/  LOP3.LUT R11, R11, UR6, RZ, 0x3c, !PT ;  /* 0x000000060b0b7c12 */ /* 0x000fc8000f8e3cff */
[----:B--2---:R-:W-:-:S04]  /*6280*/  SHF.L.U32 R3, R11, 0x1f, RZ ;  /* 0x0000001f0b037819 */ /* 0x004fc800000006ff */
[----:B------:R-:W2:Y:S02]  /*6290*/  SYNCS.PHASECHK.TRANS64.TRYWAIT P0, [UR5], R3 ;  /* 0x00000003ff0075a7 */ /* 0x000ea40008001105 */
[----:B--2---:R-:W-:Y:S05]  /*62a0*/  @!P0 BRA `(.L_x_106) ;  /* 0x00000038007c8947 */ /* 0x004fea0003800000 */
.L_x_188:
[----:B------:R-:W-:-:S04]  /*62b0*/  UIADD3 UR4, UPT, UPT, UR4, 0x1, URZ ;  /* 0x0000000104047890 */ /* 0x000fc8000fffe0ff */
[----:B------:R-:W-:-:S04]  /*62c0*/  UISETP.NE.AND UP0, UPT, UR4, 0x3, UPT ;  /* 0x000000030400788c */ /* 0x000fc8000bf05270 */
[----:B------:R-:W-:Y:S02]  /*62d0*/  USEL UR5, URZ, 0x1, UP0 ;  /* 0x00000001ff057887 */ /* 0x000fe40008000000 */
[----:B------:R-:W-:-:S04]  /*62e0*/  USEL UR4, UR4, URZ, UP0 ;  /* 0x000000ff04047287 */ /* 0x000fc80008000000 */
[----:B------:R-:W-:Y:S01]  /*62f0*/  ULEA UR4, UR4, UR24, 0x3 ;  /* 0x0000001804047291 */ /* 0x000fe2000f8e18ff */
[----:B--2---:R-:W-:-:S04]  /*6300*/  LOP3.LUT R3, R11, UR5, RZ, 0x3c, !PT ;  /* 0x000000050b037c12 */ /* 0x004fc8000f8e3cff */
[----:B------:R-:W-:Y:S01]  /*6310*/  SHF.L.U32 R3, R3, 0x1f, RZ ;  /* 0x0000001f03037819 */ /* 0x000fe200000006ff */
[----:B------:R-:W-:-:S07]  /*6320*/  IMAD.U32 R0, RZ, RZ, UR4 ;  /* 0x00000004ff007e24 */ /* 0x000fce000f8e00ff */
.L_x_107:
[----:B--2---:R2:W3:Y:S02]  /*6330*/  SYNCS.PHASECHK.TRANS64.TRYWAIT P0, [R0+URZ], R3 ;  /* 0x00000003000075a7 */ /* 0x0044e400080011ff */
[----:B---3--:R-:W-:Y:S05]  /*6340*/  @!P0 NANOSLEEP.SYNCS 0x989680 ;  /* 0x009896800000895d */ /* 0x008fea0003900000 */
[----:B------:R-:W3:Y:S02]  /*6350*/  @!P0 SYNCS.PHASECHK.TRANS64 P0, [R0+URZ], R3 ;  /* 0x00000003000085a7 */ /* 0x000ee400080010ff */
[----:B-1-3--:R-:W-:Y:S05]  /*6360*/  @P0 EXIT ;  /* 0x000000000000094d */ /* 0x00afea0003800000 */
[----:B------:R-:W-:Y:S05]  /*6370*/  BRA `(.L_x_107) ;  /* 0xfffffffc00ec7947 */ /* 0x000fea000383ffff */
.L_x_95:
[----:B------:R-:W-:-:S06]  /*6380*/  UISETP.GE.AND UP0, UPT, UR18, 0x4, UPT ;  /* 0x000000041200788c */ /* 0x000fcc000bf06270 */
[----:B------:R-:W-:-:S13]  /*6390*/  PLOP3.LUT P0, PT, PT, PT, UP0, 0x80, 0x8 ;  /* 0x000000000008781c */ /* 0x000fda0003f0f008 */
[----:B-1----:R-:W-:Y:S05]  /*63a0*/  @!P0 EXIT ;  /* 0x000000000000894d */ /* 0x002fea0003800000 */
[----:B------:R-:W-:Y:S01]  /*63b0*/  BAR.SYNC.DEFER_BLOCKING 0x6, 0xa0 ;  /* 0x0182800000007b1d */ /* 0x000fe20000010000 */
[C---:B------:R-:W-:Y:S01]  /*63c0*/  IMAD.SHL.U32 R2, R92.reuse, 0x20, RZ ;  /* 0x000000205c027824 */ /* 0x040fe200078e00ff */
[C---:B------:R-:W-:Y:S01]  /*63d0*/  LOP3.LUT R93, R92.reuse, 0x2, RZ, 0xc0, !PT ;  /* 0x000000025c5d7812 */ /* 0x040fe200078ec0ff */
[C---:B------:R-:W-:Y:S01]  /*63e0*/  IMAD.SHL.U32 R97, R92.reuse, 0x4, RZ ;  /* 0x000000045c617824 */ /* 0x040fe200078e00ff */
[C---:B------:R-:W-:Y:S01]  /*63f0*/  LOP3.LUT R98, R92.reuse, 0x60, RZ, 0xc0, !PT ;  /* 0x000000605c627812 */ /* 0x040fe200078ec0ff */
[----:B------:R-:W-:Y:S01]  /*6400*/  IMAD.U32 R37, R92, 0x10000, RZ ;  /* 0x000100005c257824 */ /* 0x000fe200078e00ff */
[----:B------:R-:W-:Y:S01]  /*6410*/  UMOV UR47, 0x400 ;  /* 0x00000400002f7882 */ /* 0x000fe20000000000 */
[----:B------:R-:W1:Y:S01]  /*6420*/  LDCU.64 UR4, c[0x0][0xc90] ;  /* 0x00019200ff0477ac */ /* 0x000e620008000a00 */
[----:B------:R-:W2:Y:S01]  /*6430*/  LDC.64 R78, c[0x0][0xcb0] ;  /* 0x00032c00ff4e7b82 */ /* 0x000ea20000000a00 */
[----:B------:R-:W-:Y:S01]  /*6440*/  LOP3.LUT R4, R2, 0xc0, RZ, 0xc0, !PT ;  /* 0x000000c002047812 */ /* 0x000fe200078ec0ff */
[----:B------:R-:W-:Y:S01]  /*6450*/  HFMA2 R36, -RZ, RZ, 0, 0 ;  /* 0x00000000ff247431 */ /* 0x000fe200000001ff */
[----:B------:R-:W-:Y:S01]  /*6460*/  ULEA UR47, UR55, UR47, 0x18 ;  /* 0x0000002f372f7291 */ /* 0x000fe2000f8ec0ff */
[----:B------:R-:W-:-:S02]  /*6470*/  LOP3.LUT R92, R92, 0x4, RZ, 0xc0, !PT ;  /* 0x000000045c5c7812 */ /* 0x000fc400078ec0ff */
[----:B------:R-:W-:Y:S02]  /*6480*/  CS2R R94, SRZ ;  /* 0x00000000005e7805 */ /* 0x000fe4000001ff00 */
[----:B------:R-:W-:Y:S01]  /*6490*/  LOP3.LUT R97, R4, 0x18, R97, 0xf8, !PT ;  /* 0x0000001804617812 */ /* 0x000fe200078ef861 */
[----:B------:R-:W-:Y:S01]  /*64a0*/  IMAD.MOV.U32 R91, RZ, RZ, RZ ;  /* 0x000000ffff5b7224 */ /* 0x000fe200078e00ff */
[----:B------:R-:W3:Y:S01]  /*64b0*/  LDC.64 R76, c[0x0][0xca8] ;  /* 0x00032a00ff4c7b82 */ /* 0x000ee20000000a00 */
[----:B------:R-:W-:Y:S01]  /*64c0*/  LOP3.LUT R37, R37, 0x600000, RZ, 0xc0, !PT ;  /* 0x0060000025257812 */ /* 0x000fe200078ec0ff */
[----:B------:R-:W-:Y:S01]  /*64d0*/  IMAD.MOV R93, RZ, RZ, -R93 ;  /* 0x000000ffff5d7224 */ /* 0x000fe200078e0a5d */
[C---:B------:R-:W-:Y:S01]  /*64e0*/  IADD3 R96, PT, PT, -R92.reuse, 0x2, RZ ;  /* 0x000000025c607810 */ /* 0x040fe20007ffe1ff */
[----:B------:R-:W4:Y:S01]  /*64f0*/  LDCU UR63, c[0x0][0x370] ;  /* 0x00006e00ff3f77ac */ /* 0x000f220008000800 */
[----:B------:R-:W-:Y:S02]  /*6500*/  LOP3.LUT R97, R97, 0xf20, R2, 0xf8, !PT ;  /* 0x00000f2061617812 */ /* 0x000fe400078ef802 */
[----:B------:R-:W-:Y:S01]  /*6510*/  IADD3 R92, PT, PT, -R92, RZ, RZ ;  /* 0x000000ff5c5c7210 */ /* 0x000fe20007ffe1ff */
[----:B------:R-:W4:Y:S01]  /*6520*/  LDS R0, [UR47+0x160] ;  /* 0x0001602fff007984 */ /* 0x000f220008000800 */
[----:B-1----:R-:W-:Y:S01]  /*6530*/  IMAD.U32 R100, RZ, RZ, UR4 ;  /* 0x00000004ff647e24 */ /* 0x002fe2000f8e00ff */
[----:B------:R-:W-:Y:S01]  /*6540*/  UIADD3 UR4, UPT, UPT, UR47, 0x200, URZ ;  /* 0x000002002f047890 */ /* 0x000fe2000fffe0ff */
[----:B------:R-:W-:Y:S01]  /*6550*/  IMAD.U32 R99, RZ, RZ, UR5 ;  /* 0x00000005ff637e24 */ /* 0x000fe2000f8e00ff */
[----:B------:R-:W-:Y:S01]  /*6560*/  UMOV UR54, 0x1 ;  /* 0x0000000100367882 */ /* 0x000fe20000000000 */
[----:B------:R-:W-:Y:S01]  /*6570*/  IMAD.SHL.U32 R96, R96, 0x10, RZ ;  /* 0x0000001060607824 */ /* 0x000fe200078e00ff */
[----:B------:R-:W-:Y:S01]  /*6580*/  UMOV UR46, URZ ;  /* 0x000000ff002e7c82 */ /* 0x000fe20008000000 */
[----:B------:R-:W1:Y:S01]  /*6590*/  LDCU UR43, c[0x0][0xf0c] ;  /* 0x0001e180ff2b77ac */ /* 0x000e620008000800 */
[----:B------:R-:W-:Y:S01]  /*65a0*/  IMAD.U32 R102, RZ, RZ, UR4 ;  /* 0x00000004ff667e24 */ /* 0x000fe2000f8e00ff */
[----:B------:R-:W-:Y:S01]  /*65b0*/  LEA R97, R97, UR4, 0x1 ;  /* 0x0000000461617c11 */ /* 0x000fe2000f8e08ff */
[----:B------:R-:W1:Y:S01]  /*65c0*/  LDCU UR39, c[0x0][0xf30] ;  /* 0x0001e600ff2777ac */ /* 0x000e620008000800 */
[----:B------:R-:W1:Y:S01]  /*65d0*/  LDCU.64 UR60, c[0x0][0xc88] ;  /* 0x00019100ff3c77ac */ /* 0x000e620008000a00 */
[----:B------:R-:W1:Y:S01]  /*65e0*/  LDCU.64 UR40, c[0x0][0xf28] ;  /* 0x0001e500ff2877ac */ /* 0x000e620008000a00 */
[----:B------:R-:W1:Y:S01]  /*65f0*/  LDCU.128 UR56, c[0x0][0xf10] ;  /* 0x0001e200ff3877ac */ /* 0x000e620008000c00 */
[----:B------:R-:W1:Y:S01]  /*6600*/  LDCU UR62, c[0x0][0x374] ;  /* 0x00006e80ff3e77ac */ /* 0x000e620008000800 */
[----:B------:R-:W-:Y:S01]  /*6610*/  UMOV UR53, URZ ;  /* 0x000000ff00357c82 */ /* 0x000fe20008000000 */
[----:B------:R-:W-:Y:S01]  /*6620*/  UMOV UR52, URZ ;  /* 0x000000ff00347c82 */ /* 0x000fe20008000000 */
[----:B-1234-:R-:W-:-:S07]  /*6630*/  IMAD.IADD R37, R0, 0x1, R37 ;  /* 0x0000000100257824 */ /* 0x01efce00078e0225 */
.L_x_138:
[C---:B------:R-:W-:Y:S02]  /*6640*/  LEA R0, R91.reuse, UR47, 0x3 ;  /* 0x0000002f5b007c11 */ /* 0x040fe4000f8e18ff */
[----:B------:R-:W-:Y:S02]  /*6650*/  SHF.L.U32 R3, R94, 0x1f, RZ ;  /* 0x0000001f5e037819 */ /* 0x000fe400000006ff */
[----:B------:R-:W-:Y:S02]  /*6660*/  LEA R5, R91, UR47, 0x4 ;  /* 0x0000002f5b057c11 */ /* 0x000fe4000f8e20ff */
[----:B-1----:R-:W1:Y:S02]  /*6670*/  SYNCS.PHASECHK.TRANS64.TRYWAIT P0, [R0+URZ+0xd0], R3 ;  /* 0x0000d003000075a7 */ /* 0x002e6400080011ff */
[----:B-1----:R-:W-:Y:S05]  /*6680*/  @!P0 BRA `(.L_x_108) ;  /* 0x00000034009c8947 */ /* 0x002fea0003800000 */
.L_x_189:
[----:B------:R-:W-:Y:S01]  /*6690*/  R2UR UR7, R101 ;  /* 0x00000000650772ca */ /* 0x000fe200000e0000 */
[----:B------:R-:W2:Y:S01]  /*66a0*/  LDS.128 R4, [R5+0x140] ;  /* 0x0001400005047984 */ /* 0x000ea20000000c00 */
[----:B-1----:R-:W-:Y:S01]  /*66b0*/  VIADD R0, R0, 0xe0 ;  /* 0x000000e000007836 */ /* 0x002fe20000000000 */
[----:B------:R-:W-:Y:S04]  /*66c0*/  UISETP.GE.AND UP0, UPT, UR42, 0x1, UPT ;  /* 0x000000012a00788c */ /* 0x000fe8000bf06270 */
[----:B------:R-:W-:Y:S01]  /*66d0*/  PRMT R0, RZ, 0x654, R0 ;  /* 0x00000654ff007816 */ /* 0x000fe20000000000 */
[----:B------:R-:W-:Y:S01]  /*66e0*/  @!PT LDS RZ, [RZ] ;  /* 0x00000000fffff984 */ /* 0x000fe20000000800 */
[----:B------:R-:W-:Y:S01]  /*66f0*/  @!PT LDS RZ, [RZ] ;  /* 0x00000000fffff984 */ /* 0x000fe20000000800 */
[----:B------:R-:W-:Y:S01]  /*6700*/  @!PT LDS RZ, [RZ] ;  /* 0x00000000fffff984 */ /* 0x000fe20000000800 */
[----:B------:R-:W-:Y:S01]  /*6710*/  @!PT LDS RZ, [RZ] ;  /* 0x00000000fffff984 */ /* 0x000fe20000000800 */
[----:B------:R1:W-:Y:S06]  /*6720*/  MEMBAR.ALL.CTA ;  /* 0x0000000000007992 */ /* 0x0003ec0000008000 */
[----:B-1----:R-:W1:Y:S02]  /*6730*/  FENCE.VIEW.ASYNC.S ;  /* 0x00000000000073c6 */ /* 0x002e640000000000 */
[----:B-1----:R1:W-:Y:S01]  /*6740*/  SYNCS.ARRIVE.TRANS64.RED.A1T0 RZ, [R0+URZ], RZ ;  /* 0x000000ff00ff79a7 */ /* 0x0023e200081004ff */
[----:B--2---:R-:W-:Y:S11]  /*6750*/  LOP3.LUT P0, RZ, R6, 0x1, RZ, 0xc0, !PT ;  /* 0x0000000106ff7812 */ /* 0x004ff6000780c0ff */
[----:B------:R-:W-:Y:S02]  /*6760*/  @!UPT UIADD3 URZ, UPT, UPT, URZ, URZ, URZ ;  /* 0x000000fffffff290 */ /* 0x000fe4000fffe0ff */
[----:B------:R-:W-:Y:S01]  /*6770*/  VOTEU.ANY UP1, P0 ;  /* 0x0000000000ff7886 */ /* 0x000fe20000020100 */
[----:B------:R-:W-:Y:S01]  /*6780*/  PLOP3.LUT P0, PT, PT, PT, UP1, 0x80, 0x8 ;  /* 0x000000000008781c */ /* 0x000fe20003f0f018 */
[----:B------:R-:W-:Y:S06]  /*6790*/  UP2UR UR4, UPR, URZ, 0x2 ;  /* 0x00000002ff047883 */ /* 0x000fec0008000000 */
[----:B------:R-:W-:Y:S06]  /*67a0*/  IMAD.U32 R103, RZ, RZ, UR4 ;  /* 0x00000004ff677e24 */ /* 0x000fec000f8e00ff */
[----:B------:R-:W-:Y:S02]  /*67b0*/  @P0 SHF.R.U32.HI R2, RZ, 0x10, R5 ;  /* 0x00000010ff020819 */ /* 0x000fe40000011605 */
[----:B------:R-:W-:Y:S02]  /*67c0*/  @P0 MOV R3, R4 ;  /* 0x0000000400030202 */ /* 0x000fe40000000f00 */
[----:B------:R-:W-:Y:S02]  /*67d0*/  @P0 R2UR UR4, R2 ;  /* 0x00000000020402ca */ /* 0x000fe400000e0000 */
[----:B------:R-:W-:Y:S02]  /*67e0*/  @P0 LOP3.LUT R4, R5, 0xffff, RZ, 0xc0, !PT ;  /* 0x0000ffff05040812 */ /* 0x000fe400078ec0ff */
[----:B------:R-:W-:Y:S02]  /*67f0*/  @P0 R2UR UR6, R3 ;  /* 0x00000000030602ca */ /* 0x000fe400000e0000 */
[----:B------:R-:W-:Y:S07]  /*6800*/  @P0 R2UR UR5, R4 ;  /* 0x00000000040502ca */ /* 0x000fee00000e0000 */
[----:B------:R-:W-:Y:S02]  /*6810*/  @UP1 UMOV UR7, UR4 ;  /* 0x0000000400071c82 */ /* 0x000fe40008000000 */
[----:B------:R-:W-:Y:S02]  /*6820*/  IMAD.U32 R101, RZ, RZ, UR7 ;  /* 0x00000007ff657e24 */ /* 0x000fe4000f8e00ff */
[----:B------:R-:W-:Y:S02]  /*6830*/  @UP1 UMOV UR38, UR6 ;  /* 0x0000000600261c82 */ /* 0x000fe40008000000 */
[----:B------:R-:W-:Y:S01]  /*6840*/  @UP1 UMOV UR37, UR5 ;  /* 0x0000000500251c82 */ /* 0x000fe20008000000 */
[----:B-1----:R-:W-:Y:S05]  /*6850*/  BRA.U !UP0, `(.L_x_109) ;  /* 0x0000000108cc7547 */ /* 0x002fea000b800000 */
[----:B------:R-:W1:Y:S01]  /*6860*/  LDCU UR12, c[0x0][0xf20] ;  /* 0x0001e400ff0c77ac */ /* 0x000e620008000800 */
[----:B------:R-:W-:Y:S02]  /*6870*/  UIMAD.WIDE.U32 UR4, UR62, UR59, URZ ;  /* 0x0000003b3e0472a5 */ /* 0x000fe4000f8e00ff */
[----:B------:R-:W-:Y:S02]  /*6880*/  UIMAD.WIDE.U32 UR6, UR63, UR56, URZ ;  /* 0x000000383f0672a5 */ /* 0x000fe4000f8e00ff */
[----:B------:R-:W-:Y:S02]  /*6890*/  UISETP.NE.AND UP0, UPT, UR58, 0x1, UPT ;  /* 0x000000013a00788c */ /* 0x000fe4000bf05270 */
[----:B------:R-:W-:Y:S02]  /*68a0*/  UIMAD.WIDE.U32 UR8, UR37, UR59, URZ ;  /* 0x0000003b250872a5 */ /* 0x000fe4000f8e00ff */
[----:B------:R-:W-:Y:S02]  /*68b0*/  UIMAD.WIDE.U32 UR10, UR38, UR56, URZ ;  /* 0x00000038260a72a5 */ /* 0x000fe4000f8e00ff */
[----:B------:R-:W-:Y:S02]  /*68c0*/  UISETP.NE.AND UP1, UPT, UR43, 0x1, UPT ;  /* 0x000000012b00788c */ /* 0x000fe4000bf25270 */
[----:B------:R-:W-:Y:S01]  /*68d0*/  UISETP.NE.AND UP2, UPT, UR42, 0x1, UPT ;  /* 0x000000012a00788c */ /* 0x000fe2000bf45270 */
[----:B------:R-:W-:Y:S02]  /*68e0*/  UMOV UR4, UR5 ;  /* 0x0000000500047c82 */ /* 0x000fe40008000000 */
[----:B-1----:R-:W-:Y:S03]  /*68f0*/  USHF.R.U32.HI UR5, URZ, UR12, UR4 ;  /* 0x0000000cff057299 */ /* 0x002fe60008011604 */
[----:B------:R-:W-:Y:S02]  /*6900*/  UMOV UR4, UR7 ;  /* 0x0000000700047c82 */ /* 0x000fe40008000000 */
[----:B------:R-:W-:Y:S02]  /*6910*/  USHF.R.U32.HI UR7, URZ, UR57, UR4 ;  /* 0x00000039ff077299 */ /* 0x000fe40008011604 */
[----:B------:R-:W-:Y:S02]  /*6920*/  USEL UR4, UR62, UR5, !UP0 ;  /* 0x000000053e047287 */ /* 0x000fe4000c000000 */
[----:B------:R-:W-:Y:S01]  /*6930*/  USEL UR7, UR63, UR7, !UP1 ;  /* 0x000000073f077287 */ /* 0x000fe2000c800000 */
[----:B------:R-:W-:Y:S01]  /*6940*/  UMOV UR5, UR9 ;  /* 0x0000000900057c82 */ /* 0x000fe20008000000 */
[----:B------:R-:W-:Y:S02]  /*6950*/  UIMAD.WIDE.U32 UR8, UR4, UR40, URZ ;  /* 0x00000028040872a5 */ /* 0x000fe4000f8e00ff */
[----:B------:R-:W-:Y:S03]  /*6960*/  USHF.R.U32.HI UR6, URZ, UR12, UR5 ;  /* 0x0000000cff067299 */ /* 0x000fe60008011605 */
[----:B------:R-:W-:Y:S01]  /*6970*/  UMOV UR5, UR11 ;  /* 0x0000000b00057c82 */ /* 0x000fe20008000000 */
[----:B------:R-:W-:Y:S02]  /*6980*/  UIMAD.WIDE.U32 UR10, UR7, UR40, URZ ;  /* 0x00000028070a72a5 */ /* 0x000fe4000f8e00ff */
[----:B------:R-:W-:Y:S02]  /*6990*/  USHF.R.U32.HI UR12, URZ, UR57, UR5 ;  /* 0x00000039ff0c7299 */ /* 0x000fe40008011605 */
[----:B------:R-:W-:Y:S01]  /*69a0*/  USEL UR6, UR37, UR6, !UP0 ;  /* 0x0000000625067287 */ /* 0x000fe2000c000000 */
[----:B------:R-:W-:Y:S02]  /*69b0*/  UMOV UR5, UR9 ;  /* 0x0000000900057c82 */ /* 0x000fe40008000000 */
[----:B------:R-:W-:Y:S01]  /*69c0*/  UMOV UR10, UR11 ;  /* 0x0000000b000a7c82 */ /* 0x000fe20008000000 */
[----:B------:R-:W-:Y:S02]  /*69d0*/  @UP2 USHF.R.U32.HI UR4, URZ, UR41, UR5 ;  /* 0x00000029ff042299 */ /* 0x000fe40008011605 */
[----:B------:R-:W-:Y:S02]  /*69e0*/  @UP2 USHF.R.U32.HI UR7, URZ, UR41, UR10 ;  /* 0x00000029ff072299 */ /* 0x000fe4000801160a */
[----:B------:R-:W-:Y:S02]  /*69f0*/  UIMAD UR4, UR42, UR4, URZ ;  /* 0x000000042a0472a4 */ /* 0x000fe4000f8e02ff */
[----:B------:R-:W-:Y:S02]  /*6a00*/  UIMAD.WIDE.U32 UR10, UR6, UR40, URZ ;  /* 0x00000028060a72a5 */ /* 0x000fe4000f8e00ff */
[----:B------:R-:W-:Y:S02]  /*6a10*/  USEL UR5, UR38, UR12, !UP1 ;  /* 0x0000000c26057287 */ /* 0x000fe4000c800000 */
[----:B------:R-:W-:Y:S02]  /*6a20*/  UIMAD UR8, UR42, UR7, URZ ;  /* 0x000000072a0872a4 */ /* 0x000fe4000f8e02ff */
[----:B------:R-:W-:Y:S03]  /*6a30*/  UISETP.GE.AND UP0, UPT, UR6, UR4, UPT ;  /* 0x000000040600728c */ /* 0x000fe6000bf06270 */
[----:B------:R-:W-:Y:S01]  /*6a40*/  UMOV UR4, UR11 ;  /* 0x0000000b00047c82 */ /* 0x000fe20008000000 */
[----:B------:R-:W-:Y:S02]  /*6a50*/  UISETP.GE.OR UP0, UPT, UR5, UR8, UP0 ;  /* 0x000000080500728c */ /* 0x000fe40008706670 */
[----:B------:R-:W-:Y:S02]  /*6a60*/  USHF.R.U32.HI UR4, URZ, UR41, UR4 ;  /* 0x00000029ff047299 */ /* 0x000fe40008011604 */
[----:B------:R-:W-:Y:S02]  /*6a70*/  UIMAD.WIDE.U32 UR8, UR5, UR40, URZ ;  /* 0x00000028050872a5 */ /* 0x000fe4000f8e00ff */
[----:B------:R-:W-:Y:S02]  /*6a80*/  USEL UR11, UR6, UR4, !UP2 ;  /* 0x00000004060b7287 */ /* 0x000fe4000d000000 */
[----:B------:R-:W-:Y:S02]  /*6a90*/  UIADD3 UR8, UPT, UPT, -UR5, URZ, URZ ;  /* 0x000000ff05087290 */ /* 0x000fe4000fffe1ff */
[----:B------:R-:W-:Y:S01]  /*6aa0*/  UIADD3 UR10, UPT, UPT, -UR11, URZ, URZ ;  /* 0x000000ff0b0a7290 */ /* 0x000fe2000fffe1ff */
[----:B------:R-:W-:Y:S01]  /*6ab0*/  @!UP0 UMOV UR4, UR9 ;  /* 0x0000000900048c82 */ /* 0x000fe20008000000 */
[----:B------:R-:W-:Y:S02]  /*6ac0*/  UIADD3 UR9, UPT, UPT, -UR6, URZ, URZ ;  /* 0x000000ff06097290 */ /* 0x000fe4000fffe1ff */
[----:B------:R-:W-:Y:S02]  /*6ad0*/  @!UP0 USHF.R.U32.HI UR4, URZ, UR41, UR4 ;  /* 0x00000029ff048299 */ /* 0x000fe40008011604 */
[----:B------:R-:W-:Y:S02]  /*6ae0*/  UIMAD UR10, UR42, UR10, UR6 ;  /* 0x0000000a2a0a72a4 */ /* 0x000fe4000f8e0206 */
[----:B------:R-:W-:Y:S04]  /*6af0*/  @!UP0 USEL UR4, UR5, UR4, !UP2 ;  /* 0x0000000405048287 */ /* 0x000fe8000d000000 */
[----:B------:R-:W-:Y:S02]  /*6b00*/  @!UP0 UIMAD UR10, UR7, UR10, UR4 ;  /* 0x0000000a070a82a4 */ /* 0x000fe4000f8e0204 */
[----:B------:R-:W-:Y:S02]  /*6b10*/  @!UP0 UIADD3 UR11, UPT, UPT, UR11, -UR4, URZ ;  /* 0x800000040b0b8290 */ /* 0x000fe4000fffe0ff */
[----:B------:R-:W-:Y:S02]  /*6b20*/  UIMAD UR7, UR43, UR8, UR38 ;  /* 0x000000082b0772a4 */ /* 0x000fe4000f8e0226 */
[----:B------:R-:W-:Y:S02]  /*6b30*/  @!UP0 UIMAD UR6, UR11, UR42, UR5 ;  /* 0x0000002a0b0682a4 */ /* 0x000fe4000f8e0205 */
[----:B------:R-:W-:Y:S01]  /*6b40*/  UIMAD UR4, UR58, UR9, UR37 ;  /* 0x000000093a0472a4 */ /* 0x000fe2000f8e0225 */
[----:B------:R-:W-:Y:S02]  /*6b50*/  @!UP0 UMOV UR5, UR10 ;  /* 0x0000000a00058c82 */ /* 0x000fe40008000000 */
[----:B------:R-:W-:Y:S02]  /*6b60*/  UIMAD UR38, UR5, UR43, UR7 ;  /* 0x0000002b052672a4 */ /* 0x000fe4000f8e0207 */
[----:B------:R-:W-:Y:S11]  /*6b70*/  UIMAD UR37, UR6, UR58, UR4 ;  /* 0x0000003a062572a4 */ /* 0x000ff6000f8e0204 */
[----:B------:R-:W-:Y:S01]  /*6b80*/  @!UPT UIADD3 URZ, UPT, UPT, URZ, URZ, URZ ;  /* 0x000000fffffff290 */ /* 0x000fe2000fffe0ff */
.L_x_109:
[----:B------:R-:W-:Y:S01]  /*6b90*/  UISETP.NE.AND UP0, UPT, UR39, 0x1, UPT ;  /* 0x000000012700788c */ /* 0x000fe2000bf05270 */
[----:B------:R-:W-:Y:S01]  /*6ba0*/  R2UR UR11, R102 ;  /* 0x00000000660b72ca */ /* 0x000fe200000e0000 */
[----:B------:R-:W-:Y:S01]  /*6bb0*/  USHF.L.U32 UR50, UR27, 0x7, URZ ;  /* 0x000000071b327899 */ /* 0x000fe200080006ff */
[----:B------:R-:W-:Y:S01]  /*6bc0*/  IADD3 R91, PT, PT, R91, 0x1, RZ ;  /* 0x000000015b5b7810 */ /* 0x000fe20007ffe0ff */
[----:B------:R-:W-:Y:S07]  /*6bd0*/  USHF.L.U32 UR49, UR26, 0x6, URZ ;  /* 0x000000061a317899 */ /* 0x000fee00080006ff */
[----:B------:R-:W1:Y:S01]  /*6be0*/  @!UP0 LDCU.128 UR12, c[0x0][0xf10] ;  /* 0x0001e200ff0c87ac */ /* 0x000e620008000c00 */
[----:B------:R-:W2:Y:S01]  /*6bf0*/  @!UP0 LDCU UR5, c[0x0][0xf0c] ;  /* 0x0001e180ff0587ac */ /* 0x000ea20008000800 */
[----:B------:R-:W3:Y:S01]  /*6c00*/  @!UP0 LDCU UR10, c[0x0][0xf20] ;  /* 0x0001e400ff0a87ac */ /* 0x000ee20008000800 */
[----:B-1----:R-:W-:Y:S02]  /*6c10*/  UIMAD.WIDE.U32 UR8, UR38, UR12, URZ ;  /* 0x0000000c260872a5 */ /* 0x002fe4000f8e00ff */
[----:B------:R-:W-:Y:S02]  /*6c20*/  UIMAD.WIDE.U32 UR6, UR37, UR15, URZ ;  /* 0x0000000f250672a5 */ /* 0x000fe4000f8e00ff */
[----:B------:R-:W-:Y:S03]  /*6c30*/  @!UP0 UISETP.NE.AND UP1, UPT, UR14, 0x1, UPT ;  /* 0x000000010e00888c */ /* 0x000fe6000bf25270 */
[----:B------:R-:W-:Y:S01]  /*6c40*/  @!UP0 UMOV UR4, UR9 ;  /* 0x0000000900048c82 */ /* 0x000fe20008000000 */
[----:B--2---:R-:W-:Y:S02]  /*6c50*/  @!UP0 UISETP.NE.AND UP2, UPT, UR5, 0x1, UPT ;  /* 0x000000010500888c */ /* 0x004fe4000bf45270 */
[----:B------:R-:W-:Y:S01]  /*6c60*/  @!UP0 USHF.R.U32.HI UR4, URZ, UR13, UR4 ;  /* 0x0000000dff048299 */ /* 0x000fe20008011604 */
[----:B------:R-:W-:Y:S02]  /*6c70*/  @!UP0 UMOV UR6, UR7 ;  /* 0x0000000700068c82 */ /* 0x000fe40008000000 */
[----:B---3--:R-:W-:Y:S02]  /*6c80*/  @!UP0 USHF.R.U32.HI UR6, URZ, UR10, UR6 ;  /* 0x0000000aff068299 */ /* 0x008fe40008011606 */
[----:B------:R-:W-:Y:S02]  /*6c90*/  @!UP0 USEL UR7, UR38, UR4, !UP2 ;  /* 0x0000000426078287 */ /* 0x000fe4000d000000 */
[----:B------:R-:W-:Y:S04]  /*6ca0*/  @!UP0 USEL UR6, UR37, UR6, !UP1 ;  /* 0x0000000625068287 */ /* 0x000fe8000c800000 */
[----:B------:R-:W-:Y:S02]  /*6cb0*/  @!UP0 UIADD3 UR4, UPT, UPT, -UR7, UR6, URZ ;  /* 0x0000000607048290 */ /* 0x000fe4000fffe1ff */
[----:B------:R-:W-:Y:S02]  /*6cc0*/  @!UP0 UIADD3 UR6, UPT, UPT, UR7, -UR6, URZ ;  /* 0x8000000607068290 */ /* 0x000fe4000fffe0ff */
[----:B------:R-:W-:Y:S02]  /*6cd0*/  @!UP0 UIMAD UR38, UR4, UR5, UR38 ;  /* 0x00000005042682a4 */ /* 0x000fe4000f8e0226 */
[----:B------:R-:W-:Y:S02]  /*6ce0*/  @!UP0 UIMAD UR37, UR6, UR14, UR37 ;  /* 0x0000000e062582a4 */ /* 0x000fe4000f8e0225 */
[----:B------:R-:W-:Y:S09]  /*6cf0*/  ULOP3.LUT UP0, URZ, UR11, 0x1b0, URZ, 0xc0, !UPT ;  /* 0x000001b00bff7892 */ /* 0x000ff2000f80c0ff */
[----:B------:R-:W-:Y:S05]  /*6d00*/  BRA.U !UP0, `(.L_x_110) ;  /* 0x00000001087c7547 */ /* 0x000fea000b800000 */
[----:B------:R-:W1:Y:S01]  /*6d10*/  LDCU.64 UR8, c[0x4][0x80] ;  /* 0x01001000ff0877ac */ /* 0x000e620008000a00 */
[----:B------:R-:W-:Y:S01]  /*6d20*/  MOV R2, 0x0 ;  /* 0x0000000000027802 */ /* 0x000fe20000000f00 */
[----:B------:R-:W-:Y:S02]  /*6d30*/  HFMA2 R12, -RZ, RZ, 0, 5.9604644775390625e-08 ;  /* 0x00000001ff0c7431 */ /* 0x000fe400000001ff */
[----:B------:R-:W-:Y:S01]  /*6d40*/  IMAD.MOV.U32 R8, RZ, RZ, 0x70 ;  /* 0x00000070ff087424 */ /* 0x000fe200078e00ff */
[----:B------:R2:W3:Y:S01]  /*6d50*/  LDC.64 R14, c[0x4][R2] ;  /* 0x01000000020e7b82 */ /* 0x0004e20000000a00 */
[----:B------:R-:W4:Y:S01]  /*6d60*/  LDCU.64 UR6, c[0x4][0x88] ;  /* 0x01001100ff0677ac */ /* 0x000f220008000a00 */
[----:B------:R-:W-:Y:S01]  /*6d70*/  IMAD.MOV.U32 R13, RZ, RZ, RZ ;  /* 0x000000ffff0d7224 */ /* 0x000fe200078e00ff */
[----:B------:R-:W2:Y:S01]  /*6d80*/  LDCU.64 UR4, c[0x4][0x8] ;  /* 0x01000100ff0477ac */ /* 0x000ea20008000a00 */
[----:B-1----:R-:W-:Y:S01]  /*6d90*/  MOV R5, UR9 ;  /* 0x0000000900057c02 */ /* 0x002fe20008000f00 */
[----:B------:R-:W-:Y:S01]  /*6da0*/  IMAD.U32 R4, RZ, RZ, UR8 ;  /* 0x00000008ff047e24 */ /* 0x000fe2000f8e00ff */
[----:B----4-:R-:W-:Y:S01]  /*6db0*/  MOV R7, UR7 ;  /* 0x0000000700077c02 */ /* 0x010fe20008000f00 */
[----:B------:R-:W-:Y:S01]  /*6dc0*/  IMAD.U32 R6, RZ, RZ, UR6 ;  /* 0x00000006ff067e24 */ /* 0x000fe2000f8e00ff */
[----:B--2---:R-:W-:Y:S01]  /*6dd0*/  MOV R11, UR5 ;  /* 0x00000005000b7c02 */ /* 0x004fe20008000f00 */
[----:B------:R-:W-:Y:S02]  /*6de0*/  IMAD.U32 R10, RZ, RZ, UR4 ;  /* 0x00000004ff0a7e24 */ /* 0x000fe4000f8e00ff */
[----:B------:R-:W-:Y:S07]  /*6df0*/  LEPC R20, `(.L_x_111) ;  /* 0x000000001014794e */ /* 0x000fee0000000000 */
[----:B---3-5:R-:W-:Y:S05]  /*6e00*/  CALL.ABS.NOINC R14 ;  /* 0x000000000e007343 */ /* 0x028fea0003c00000 */
.L_x_111:
[----:B------:R-:W1:Y:S01]  /*6e10*/  LDCU.64 UR8, c[0x4][0x80] ;  /* 0x01001000ff0877ac */ /* 0x000e620008000a00 */
[----:B------:R-:W2:Y:S01]  /*6e20*/  LDC.64 R2, c[0x4][R2] ;  /* 0x0100000002027b82 */ /* 0x000ea20000000a00 */
[----:B------:R-:W-:Y:S02]  /*6e30*/  HFMA2 R12, -RZ, RZ, 0, 5.9604644775390625e-08 ;  /* 0x00000001ff0c7431 */ /* 0x000fe400000001ff */
[----:B------:R-:W-:Y:S02]  /*6e40*/  IMAD.MOV.U32 R8, RZ, RZ, 0x70 ;  /* 0x00000070ff087424 */ /* 0x000fe400078e00ff */
[----:B------:R-:W-:Y:S01]  /*6e50*/  IMAD.MOV.U32 R13, RZ, RZ, RZ ;  /* 0x000000ffff0d7224 */ /* 0x000fe200078e00ff */
[----:B------:R-:W3:Y:S01]  /*6e60*/  LDCU.64 UR6, c[0x4][0x88] ;  /* 0x01001100ff0677ac */ /* 0x000ee20008000a00 */
[----:B------:R-:W4:Y:S01]  /*6e70*/  LDCU.64 UR4, c[0x4][0x8] ;  /* 0x01000100ff0477ac */ /* 0x000f220008000a00 */
[----:B-1----:R-:W-:Y:S02]  /*6e80*/  MOV R4, UR8 ;  /* 0x0000000800047c02 */ /* 0x002fe40008000f00 */
[----:B------:R-:W-:Y:S02]  /*6e90*/  MOV R5, UR9 ;  /* 0x0000000900057c02 */ /* 0x000fe40008000f00 */
[----:B---3--:R-:W-:Y:S01]  /*6ea0*/  MOV R7, UR7 ;  /* 0x0000000700077c02 */ /* 0x008fe20008000f00 */
[----:B------:R-:W-:Y:S01]  /*6eb0*/  IMAD.U32 R6, RZ, RZ, UR6 ;  /* 0x00000006ff067e24 */ /* 0x000fe2000f8e00ff */
[----:B----4-:R-:W-:Y:S01]  /*6ec0*/  MOV R11, UR5 ;  /* 0x00000005000b7c02 */ /* 0x010fe20008000f00 */
[----:B------:R-:W-:Y:S02]  /*6ed0*/  IMAD.U32 R10, RZ, RZ, UR4 ;  /* 0x00000004ff0a7e24 */ /* 0x000fe4000f8e00ff */
[----:B------:R-:W-:Y:S07]  /*6ee0*/  LEPC R20, `(.L_x_110) ;  /* 0x000000001014794e */ /* 0x000fee0000000000 */
[----:B--2---:R-:W-:Y:S05]  /*6ef0*/  CALL.ABS.NOINC R2 ;  /* 0x0000000002007343 */ /* 0x004fea0003c00000 */
.L_x_110:
[----:B------:R-:W-:Y:S02]  /*6f00*/  R2UR UR6, R88 ;  /* 0x00000000580672ca */ /* 0x000fe400000e0000 */
[----:B------:R-:W-:Y:S02]  /*6f10*/  R2UR UR5, R100 ;  /* 0x00000000640572ca */ /* 0x000fe400000e0000 */
[----:B------:R-:W-:Y:S02]  /*6f20*/  R2UR UR4, R99 ;  /* 0x00000000630472ca */ /* 0x000fe400000e0000 */
[----:B------:R-:W-:Y:S02]  /*6f30*/  ISETP.NE.U32.AND P4, PT, R78, RZ, PT ;  /* 0x000000ff4e00720c */ /* 0x000fe40003f85070 */
[----:B------:R-:W-:Y:S02]  /*6f40*/  ISETP.NE.U32.AND P2, PT, RZ, UR60, PT ;  /* 0x0000003cff007c0c */ /* 0x000fe4000bf45070 */
[----:B------:R-:W-:Y:S02]  /*6f50*/  ISETP.NE.AND.EX P4, PT, R79, RZ, PT, P4 ;  /* 0x000000ff4f00720c */ /* 0x000fe40003f85340 */
[----:B------:R-:W-:Y:S01]  /*6f60*/  ISETP.NE.AND.EX P2, PT, RZ, UR61, PT, P2 ;  /* 0x0000003dff007c0c */ /* 0x000fe2000bf45320 */
[----:B------:R-:W-:Y:S02]  /*6f70*/  UISETP.NE.AND UP2, UPT, UR6, URZ, UPT ;  /* 0x000000ff0600728c */ /* 0x000fe4000bf45270 */
[----:B------:R-:W-:Y:S04]  /*6f80*/  UISETP.NE.U32.AND UP0, UPT, UR5, URZ, UPT ;  /* 0x000000ff0500728c */ /* 0x000fe8000bf05070 */
[----:B------:R-:W-:Y:S01]  /*6f90*/  UISETP.NE.AND.EX UP1, UPT, UR4, URZ, UPT, UP0 ;  /* 0x000000ff0400728c */ /* 0x000fe2000bf25300 */
[----:B------:R-:W-:Y:S01]  /*6fa0*/  PLOP3.LUT P1, PT, PT, PT, UP2, 0x80, 0x8 ;  /* 0x000000000008781c */ /* 0x000fe20003f2f028 */
[----:B------:R-:W-:Y:S03]  /*6fb0*/  UPLOP3.LUT UP0, UPT, UPT, UPT, UPT, 0x40, 0x4 ;  /* 0x000000000004789c */ /* 0x000fe60003f0e870 */
[----:B------:R-:W-:Y:S06]  /*6fc0*/  @UP2 UPLOP3.LUT UP0, UPT, UPT, UPT, UP1, 0x80, 0x8 ;  /* 0x000000000008289c */ /* 0x000fec0003f0f010 */
[----:B------:R-:W-:Y:S01]  /*6fd0*/  PLOP3.LUT P0, PT, PT, PT, UP0, 0x80, 0x8 ;  /* 0x000000000008781c */ /* 0x000fe20003f0f008 */
[----:B------:R-:W-:Y:S01]  /*6fe0*/  @!UPT UIADD3 URZ, UPT, UPT, URZ, URZ, URZ ;  /* 0x000000fffffff290 */ /* 0x000fe2000fffe0ff */
[----:B------:R-:W-:Y:S11]  /*6ff0*/  BRA.U !UP1, `(.L_x_112) ;  /* 0x0000000109407547 */ /* 0x000ff6000b800000 */
[----:B------:R-:W-:Y:S01]  /*7000*/  UISETP.NE.U32.AND UP0, UPT, UR60, URZ, UPT ;  /* 0x000000ff3c00728c */ /* 0x000fe2000bf05070 */
[----:B------:R-:W-:Y:S01]  /*7010*/  R2UR UR6, R100 ;  /* 0x00000000640672ca */ /* 0x000fe200000e0000 */
[----:B------:R-:W1:Y:S01]  /*7020*/  LDCU.64 UR8, c[0x0][0x358] ;  /* 0x00006b00ff0877ac */ /* 0x000e620008000a00 */
[----:B------:R-:W-:Y:S02]  /*7030*/  HFMA2 R84, -RZ, RZ, 0, 5.9604644775390625e-08 ;  /* 0x00000001ff547431 */ /* 0x000fe400000001ff */
[----:B------:R-:W-:Y:S01]  /*7040*/  IMAD.MOV.U32 R0, RZ, RZ, 0x1 ;  /* 0x00000001ff007424 */ /* 0x000fe200078e00ff */
[----:B------:R-:W-:Y:S06]  /*7050*/  UISETP.NE.AND.EX UP0, UPT, UR61, URZ, UPT, UP0 ;  /* 0x000000ff3d00728c */ /* 0x000fec000bf05300 */
[----:B------:R-:W-:Y:S05]  /*7060*/  PLOP3.LUT P3, PT, PT, PT, UP0, 0x80, 0x8 ;  /* 0x000000000008781c */ /* 0x000fea0003f6f008 */
[----:B------:R-:W2:Y:S01]  /*7070*/  @UP0 LDCU.64 UR4, c[0x0][0xc88] ;  /* 0x00019100ff0407ac */ /* 0x000ea20008000a00 */
[----:B------:R-:W-:Y:S07]  /*7080*/  @UP0 UIMAD UR6, UR36, UR6, URZ ;  /* 0x00000006240602a4 */ /* 0x000fee000f8e02ff */
[----:B------:R-:W-:Y:S01]  /*7090*/  @!P3 PRMT R84, R0, 0x7610, R84 ;  /* 0x000076100054b816 */ /* 0x000fe20000000054 */
[----:B--2---:R-:W-:Y:S06]  /*70a0*/  @UP0 UIMAD.WIDE UR4, UR6, 0x4, UR4 ;  /* 0x00000004060408a5 */ /* 0x004fec000f8e0204 */
[----:B------:R-:W-:Y:S02]  /*70b0*/  IMAD.U32 R2, RZ, RZ, UR4 ;  /* 0x00000004ff027e24 */ /* 0x000fe4000f8e00ff */
[----:B------:R-:W-:Y:S03]  /*70c0*/  IMAD.U32 R3, RZ, RZ, UR5 ;  /* 0x00000005ff037e24 */ /* 0x000fe6000f8e00ff */
[----:B------:R-:W2:Y:S02]  /*70d0*/  @!UP0 LDCU UR4, c[0x0][0xc80] ;  /* 0x00019000ff0487ac */ /* 0x000ea40008000800 */
[----:B-1---5:R1:W5:Y:S02]  /*70e0*/  @P3 LDG.E R41, desc[UR8][R2.64] ;  /* 0x0000000802293981 */ /* 0x022364000c1e1900 */
[----:B-12---:R-:W-:Y:S02]  /*70f0*/  @!P3 MOV R41, UR4 ;  /* 0x000000040029bc02 */ /* 0x006fe40008000f00 */
.L_x_112:
[----:B------:R-:W-:Y:S05]  /*7100*/  @!P4 BRA `(.L_x_113) ;  /* 0x000000000024c947 */ /* 0x000fea0003800000 */
[----:B------:R-:W-:Y:S01]  /*7110*/  ISETP.NE.U32.AND P3, PT, R76, RZ, PT ;  /* 0x000000ff4c00720c */ /* 0x000fe20003f65070 */
[----:B------:R-:W1:Y:S03]  /*7120*/  LDCU.64 UR4, c[0x0][0x358] ;  /* 0x00006b00ff0477ac */ /* 0x000e660008000a00 */
[----:B------:R-:W-:Y:S11]  /*7130*/  ISETP.NE.AND.EX P3, PT, R77, RZ, PT, P3 ;  /* 0x000000ff4d00720c */ /* 0x000ff60003f65330 */
[----:B------:R-:W-:Y:S02]  /*7140*/  @!UPT UIADD3 URZ, UPT, UPT, URZ, URZ, URZ ;  /* 0x000000fffffff290 */ /* 0x000fe4000fffe0ff */
[----:B------:R-:W2:Y:S01]  /*7150*/  @P3 LDC.64 R2, c[0x0][0xca8] ;  /* 0x00032a00ff023b82 */ /* 0x000ea20000000a00 */
[----:B------:R-:W-:Y:S04]  /*7160*/  @P3 IMAD R0, R78, UR36, RZ ;  /* 0x000000244e003c24 */ /* 0x000fe8000f8e02ff */
[----:B--2---:R-:W-:Y:S05]  /*7170*/  @P3 IMAD.WIDE R2, R0, 0x4, R2 ;  /* 0x0000000400023825 */ /* 0x004fea00078e0202 */
[----:B-1---5:R1:W5:Y:S02]  /*7180*/  @P3 LDG.E R38, desc[UR4][R2.64] ;  /* 0x0000000402263981 */ /* 0x022364000c1e1900 */
[----:B-1----:R-:W2:Y:S02]  /*7190*/  @!P3 LDC R38, c[0x0][0xca0] ;  /* 0x00032800ff26bb82 */ /* 0x002ea40000000800 */
.L_x_113:
[----:B-----5:R-:W-:Y:S01]  /*71a0*/  FSETP.NEU.AND P3, PT, R41, RZ, PT ;  /* 0x000000ff2900720b */ /* 0x020fe20003f6d000 */
[----:B------:R-:W-:Y:S01]  /*71b0*/  ULOP3.LUT UR4, UR54, 0x1, URZ, 0x3c, !UPT ;  /* 0x0000000136047892 */ /* 0x000fe2000f8e3cff */
[----:B------:R-:W-:Y:S01]  /*71c0*/  SEL R4, RZ, 0xffffffff, P2 ;  /* 0xffffffffff047807 */ /* 0x000fe20001000000 */
[----:B------:R-:W-:Y:S01]  /*71d0*/  IMAD.U32 R110, RZ, RZ, UR46 ;  /* 0x0000002eff6e7e24 */ /* 0x000fe2000f8e00ff */
[----:B------:R-:W-:Y:S01]  /*71e0*/  @P1 LOP3.LUT P2, RZ, R84, 0xff, RZ, 0xc0, !PT ;  /* 0x000000ff54ff1812 */ /* 0x000fe2000784c0ff */
[----:B------:R-:W-:Y:S01]  /*71f0*/  IMAD.SHL.U32 R81, R93, 0x10, RZ ;  /* 0x000000105d517824 */ /* 0x000fe200078e00ff */
[----:B------:R-:W-:Y:S01]  /*7200*/  @P1 SEL R3, RZ, 0xffffffff, P3 ;  /* 0xffffffffff031807 */ /* 0x000fe20001800000 */
[----:B------:R-:W-:Y:S01]  /*7210*/  IMAD.U32 R111, RZ, RZ, UR4 ;  /* 0x00000004ff6f7e24 */ /* 0x000fe2000f8e00ff */
[----:B------:R-:W-:Y:S01]  /*7220*/  LEA R89, R36, UR47, 0x3 ;  /* 0x0000002f24597c11 */ /* 0x000fe2000f8e18ff */
[----:B------:R-:W-:Y:S01]  /*7230*/  IMAD.SHL.U32 R110, R110, 0x2000, RZ ;  /* 0x000020006e6e7824 */ /* 0x000fe200078e00ff */
[----:B------:R-:W-:Y:S01]  /*7240*/  @P0 SEL R3, R4, R3, !P2 ;  /* 0x0000000304030207 */ /* 0x000fe20005000000 */
[----:B------:R-:W-:Y:S01]  /*7250*/  IMAD.SHL.U32 R80, R92, 0x10, RZ ;  /* 0x000000105c507824 */ /* 0x000fe200078e00ff */
[----:B------:R-:W-:Y:S01]  /*7260*/  SHF.L.U32 R2, R95, 0x1f, RZ ;  /* 0x0000001f5f027819 */ /* 0x000fe200000006ff */
[----:B------:R-:W-:Y:S01]  /*7270*/  IMAD.IADD R82, R97, 0x1, R110 ;  /* 0x0000000161527824 */ /* 0x000fe200078e026e */
[----:B------:R-:W-:Y:S01]  /*7280*/  @P1 LOP3.LUT R3, R3, 0x1, RZ, 0xc0, !PT ;  /* 0x0000000103031812 */ /* 0x000fe200078ec0ff */
[----:B------:R-:W-:Y:S01]  /*7290*/  BSSY B1, `(.L_x_114) ;  /* 0x0000039000017945 */ /* 0x000fe20003800000 */
[----:B------:R-:W-:Y:S01]  /*72a0*/  PLOP3.LUT P2, PT, PT, PT, UP1, 0x80, 0x8 ;  /* 0x000000000008781c */ /* 0x000fe20003f4f018 */
[----:B------:R-:W-:Y:S01]  /*72b0*/  IMAD.IADD R83, R82, 0x1, R81 ;  /* 0x0000000152537824 */ /* 0x000fe200078e0251 */
[----:B------:R-:W-:Y:S01]  /*72c0*/  ISETP.NE.U32.OR P5, PT, R3, 0x1, !P1 ;  /* 0x000000010300780c */ /* 0x000fe20004fa5470 */
[----:B------:R-:W-:Y:S01]  /*72d0*/  IMAD.U32 R3, RZ, RZ, UR46 ;  /* 0x0000002eff037e24 */ /* 0x000fe2000f8e00ff */
[----:B------:R-:W-:Y:S01]  /*72e0*/  LOP3.LUT P4, R90, R84, 0xff, RZ, 0xc0, !PT ;  /* 0x000000ff545a7812 */ /* 0x000fe2000788c0ff */
[----:B------:R-:W-:Y:S01]  /*72f0*/  IMAD.MOV.U32 R109, RZ, RZ, 0x1 ;  /* 0x00000001ff6d7424 */ /* 0x000fe200078e00ff */
[----:B------:R-:W-:Y:S01]  /*7300*/  P2R R108, PR, RZ, 0x20 ;  /* 0x00000020ff6c7803 */ /* 0x000fe20000000000 */
[----:B------:R-:W-:Y:S01]  /*7310*/  IMAD R39, R36, 0x40, R37 ;  /* 0x0000004024277824 */ /* 0x000fe200078e0225 */
[----:B------:R-:W-:Y:S01]  /*7320*/  LEA R0, R3, UR47, 0x3 ;  /* 0x0000002f03007c11 */ /* 0x000fe2000f8e18ff */
[----:B------:R-:W-:Y:S01]  /*7330*/  IMAD.U32 R112, RZ, RZ, UR46 ;  /* 0x0000002eff707e24 */ /* 0x000fe2000f8e00ff */
[----:B------:R-:W-:Y:S02]  /*7340*/  SEL R3, RZ, 0xffffffff, P3 ;  /* 0xffffffffff037807 */ /* 0x000fe40001800000 */
[----:B------:R-:W-:Y:S02]  /*7350*/  CS2R R74, SRZ ;  /* 0x00000000004a7805 */ /* 0x000fe4000001ff00 */
[----:B------:R-:W-:Y:S02]  /*7360*/  CS2R R72, SRZ ;  /* 0x0000000000487805 */ /* 0x000fe4000001ff00 */
[----:B------:R-:W-:Y:S02]  /*7370*/  CS2R R66, SRZ ;  /* 0x0000000000427805 */ /* 0x000fe4000001ff00 */
[----:B------:R-:W-:Y:S02]  /*7380*/  @P2 SEL R3, R4, R3, !P4 ;  /* 0x0000000304032207 */ /* 0x000fe40006000000 */
[----:B------:R-:W-:Y:S02]  /*7390*/  CS2R R64, SRZ ;  /* 0x0000000000407805 */ /* 0x000fe4000001ff00 */
[----:B------:R-:W-:Y:S02]  /*73a0*/  @P5 SHF.L.U32 R5, R111, 0x1f, RZ ;  /* 0x0000001f6f055819 */ /* 0x000fe400000006ff */
[----:B------:R-:W-:Y:S02]  /*73b0*/  CS2R R58, SRZ ;  /* 0x00000000003a7805 */ /* 0x000fe4000001ff00 */
[----:B------:R-:W-:Y:S02]  /*73c0*/  LOP3.LUT R3, R3, 0x1, RZ, 0xc0, !PT ;  /* 0x0000000103037812 */ /* 0x000fe400078ec0ff */
[----:B------:R-:W-:Y:S01]  /*73d0*/  CS2R R56, SRZ ;  /* 0x0000000000387805 */ /* 0x000fe2000001ff00 */
[----:B------:R-:W1:Y:S01]  /*73e0*/  @P5 SYNCS.PHASECHK.TRANS64.TRYWAIT P1, [R0+URZ+0x90], R5 ;  /* 0x00009005000055a7 */ /* 0x000e6200080211ff */
[----:B------:R-:W-:Y:S02]  /*73f0*/  CS2R R50, SRZ ;  /* 0x0000000000327805 */ /* 0x000fe4000001ff00 */
[----:B------:R-:W-:Y:S02]  /*7400*/  ISETP.NE.U32.AND P2, PT, R3, 0x1, PT ;  /* 0x000000010300780c */ /* 0x000fe40003f45070 */
[----:B------:R-:W-:Y:S01]  /*7410*/  CS2R R48, SRZ ;  /* 0x0000000000307805 */ /* 0x000fe2000001ff00 */
[----:B------:R-:W-:Y:S01]  /*7420*/  IMAD.IADD R47, R82, 0x1, R80 ;  /* 0x00000001522f7824 */ /* 0x000fe200078e0250 */
[----:B------:R-:W-:Y:S01]  /*7430*/  P2R R113, PR, RZ, 0x4 ;  /* 0x00000004ff717803 */ /* 0x000fe20000000000 */
[----:B------:R-:W-:Y:S01]  /*7440*/  IMAD.IADD R46, R96, 0x1, R83 ;  /* 0x00000001602e7824 */ /* 0x000fe200078e0253 */
[----:B------:R3:W4:Y:S01]  /*7450*/  SYNCS.PHASECHK.TRANS64.TRYWAIT P0, [R89+URZ+0xf0], R2 ;  /* 0x0000f002590075a7 */ /* 0x00072200080011ff */
[----:B-1----:R-:W-:Y:S01]  /*7460*/  @P5 SEL R109, RZ, 0x1, !P1 ;  /* 0x00000001ff6d5807 */ /* 0x002fe20004800000 */
[----:B---3--:R-:W-:Y:S06]  /*7470*/  @!P5 BRA `(.L_x_115) ;  /* 0x000000000068d947 */ /* 0x008fec0003800000 */
[----:B------:R-:W-:Y:S01]  /*7480*/  ISETP.NE.AND P1, PT, R109, RZ, PT ;  /* 0x000000ff6d00720c */ /* 0x000fe20003f25270 */
[----:B------:R-:W-:Y:S01]  /*7490*/  BSSY B0, `(.L_x_116) ;  /* 0x000000d000007945 */ /* 0x000fe20003800000 */
[----:B------:R-:W-:Y:S02]  /*74a0*/  CS2R R50, SRZ ;  /* 0x0000000000327805 */ /* 0x000fe4000001ff00 */
[----:B------:R-:W-:Y:S02]  /*74b0*/  CS2R R48, SRZ ;  /* 0x0000000000307805 */ /* 0x000fe4000001ff00 */
[----:B------:R-:W-:Y:S02]  /*74c0*/  CS2R R58, SRZ ;  /* 0x00000000003a7805 */ /* 0x000fe4000001ff00 */
[----:B------:R-:W-:Y:S02]  /*74d0*/  CS2R R56, SRZ ;  /* 0x0000000000387805 */ /* 0x000fe4000001ff00 */
[----:B------:R-:W-:Y:S02]  /*74e0*/  CS2R R66, SRZ ;  /* 0x0000000000427805 */ /* 0x000fe4000001ff00 */
[----:B------:R-:W-:Y:S02]  /*74f0*/  CS2R R64, SRZ ;  /* 0x0000000000407805 */ /* 0x000fe4000001ff00 */
[----:B------:R-:W-:Y:S02]  /*7500*/  CS2R R74, SRZ ;  /* 0x00000000004a7805 */ /* 0x000fe4000001ff00 */
[----:B------:R-:W-:Y:S01]  /*7510*/  CS2R R72, SRZ ;  /* 0x0000000000487805 */ /* 0x000fe2000001ff00 */
[----:B------:R-:W-:Y:S06]  /*7520*/  @P1 BRA `(.L_x_117) ;  /* 0x00000000000c1947 */ /* 0x000fec0003800000 */
[----:B------:R-:W-:Y:S04]  /*7530*/  SHF.L.U32 R3, R111, 0x1f, RZ ;  /* 0x0000001f6f037819 */ /* 0x000fe800000006ff */
[----:B------:R-:W1:Y:S02]  /*7540*/  SYNCS.PHASECHK.TRANS64.TRYWAIT P1, [R0+URZ+0x90], R3 ;  /* 0x00009003000075a7 */ /* 0x000e6400080211ff */
[----:B-1----:R-:W-:Y:S05]  /*7550*/  @!P1 BRA `(.L_x_118) ;  /* 0x0000002400fc9947 */ /* 0x002fea0003800000 */
.L_x_117:
[----:B------:R-:W-:Y:S05]  /*7560*/  BSYNC B0 ;  /* 0x0000000000007941 */ /* 0x000fea0003800000 */
.L_x_116:
[----:B------:R-:W-:Y:S01]  /*7570*/  ISETP.NE.AND P1, PT, R113, RZ, PT ;  /* 0x000000ff7100720c */ /* 0x000fe20003f25270 */
[----:B------:R-:W-:Y:S04]  /*7580*/  UIADD3 UR4, UPT, UPT, UR46, 0x1, URZ ;  /* 0x000000012e047890 */ /* 0x000fe8000fffe0ff */
[----:B------:R-:W-:Y:S04]  /*7590*/  UISETP.NE.AND UP0, UPT, UR4, 0x3, UPT ;  /* 0x000000030400788c */ /* 0x000fe8000bf05270 */
[----:B------:R-:W-:Y:S02]  /*75a0*/  USEL UR5, URZ, 0x1, UP0 ;  /* 0x00000001ff057887 */ /* 0x000fe40008000000 */
[----:B------:R-:W-:Y:S02]  /*75b0*/  USEL UR4, UR4, URZ, UP0 ;  /* 0x000000ff04047287 */ /* 0x000fe40008000000 */
[----:B------:R3:W1:Y:S02]  /*75c0*/  @P1 LDS.128 R48, [R82] ;  /* 0x0000000052301984 */ /* 0x0006640000000c00 */
[----:B------:R-:W-:Y:S02]  /*75d0*/  LOP3.LUT R111, R111, UR5, RZ, 0x3c, !PT ;  /* 0x000000056f6f7c12 */ /* 0x000fe4000f8e3cff */
[----:B------:R3:W1:Y:S01]  /*75e0*/  @P1 LDS.128 R56, [R83+0x10] ;  /* 0x0000100053381984 */ /* 0x0006620000000c00 */
[----:B------:R-:W-:Y:S03]  /*75f0*/  IMAD.U32 R112, RZ, RZ, UR4 ;  /* 0x00000004ff707e24 */ /* 0x000fe6000f8e00ff */
[----:B------:R3:W1:Y:S04]  /*7600*/  @P1 LDS.128 R64, [R47+0x20] ;  /* 0x000020002f401984 */ /* 0x0006680000000c00 */
[----:B------:R3:W1:Y:S02]  /*7610*/  @P1 LDS.128 R72, [R46+0x10] ;  /* 0x000010002e481984 */ /* 0x0006640000000c00 */
.L_x_115:
[----:B------:R-:W-:Y:S05]  /*7620*/  BSYNC B1 ;  /* 0x0000000000017941 */ /* 0x000fea0003800000 */
.L_x_114:
[----:B-1----:R-:W-:Y:S04]  /*7630*/  SHF.R.U32.HI R0, RZ, 0x15, R39 ;  /* 0x00000015ff007819 */ /* 0x002fe80000011627 */
[----:B------:R-:W-:Y:S01]  /*7640*/  LOP3.LUT P1, RZ, R0, 0x3, R85, 0x48, !PT ;  /* 0x0000000300ff7812 */ /* 0x000fe20007824855 */
[----:B------:R-:W-:Y:S01]  /*7650*/  @!UPT UIADD3 URZ, UPT, UPT, URZ, URZ, URZ ;  /* 0x000000fffffff290 */ /* 0x000fe2000fffe0ff */
[----:B----4-:R-:W-:Y:S11]  /*7660*/  @P0 BRA `(.L_x_119) ;  /* 0x0000000000080947 */ /* 0x010ff60003800000 */
[----:B------:R-:W1:Y:S02]  /*7670*/  SYNCS.PHASECHK.TRANS64.TRYWAIT P0, [R89+URZ+0xf0], R2 ;  /* 0x0000f002590075a7 */ /* 0x000e6400080011ff */
[----:B-1----:R-:W-:Y:S05]  /*7680*/  @!P0 BRA `(.L_x_120) ;  /* 0x0000002400c48947 */ /* 0x002fea0003800000 */
.L_x_119:
[----:B------:R-:W-:Y:S05]  /*7690*/  @!P1 BRA `(.L_x_121) ;  /* 0x0000000000409947 */ /* 0x000fea0003800000 */
[----:B------:R-:W4:Y:S01]  /*76a0*/  LDCU.64 UR8, c[0x4][0x70] ;  /* 0x01000e00ff0877ac */ /* 0x000f220008000a00 */
[----:B------:R-:W-:Y:S01]  /*76b0*/  MOV R3, 0x0 ;  /* 0x0000000000037802 */ /* 0x000fe20000000f00 */
[----:B------:R-:W-:Y:S02]  /*76c0*/  HFMA2 R12, -RZ, RZ, 0, 5.9604644775390625e-08 ;  /* 0x00000001ff0c7431 */ /* 0x000fe400000001ff */
[----:B------:R-:W-:Y:S02]  /*76d0*/  IMAD.MOV.U32 R8, RZ, RZ, 0x192 ;  /* 0x00000192ff087424 */ /* 0x000fe400078e00ff */
[----:B------:R-:W-:Y:S01]  /*76e0*/  IMAD.MOV.U32 R13, RZ, RZ, RZ ;  /* 0x000000ffff0d7224 */ /* 0x000fe200078e00ff */
[----:B------:R-:W5:Y:S01]  /*76f0*/  LDCU.64 UR6, c[0x4][0x78] ;  /* 0x01000f00ff0677ac */ /* 0x000f620008000a00 */
[----:B-1----:R-:W1:Y:S01]  /*7700*/  LDC.64 R2, c[0x4][R3] ;  /* 0x0100000003027b82 */ /* 0x002e620000000a00 */
[----:B------:R-:W2:Y:S01]  /*7710*/  LDCU.64 UR4, c[0x4][0x10] ;  /* 0x01000200ff0477ac */ /* 0x000ea20008000a00 */
[----:B----4-:R-:W-:Y:S01]  /*7720*/  MOV R5, UR9 ;  /* 0x0000000900057c02 */ /* 0x010fe20008000f00 */
[----:B------:R-:W-:Y:S01]  /*7730*/  IMAD.U32 R4, RZ, RZ, UR8 ;  /* 0x00000008ff047e24 */ /* 0x000fe2000f8e00ff */
[----:B-----5:R-:W-:Y:S01]  /*7740*/  MOV R7, UR7 ;  /* 0x0000000700077c02 */ /* 0x020fe20008000f00 */
[----:B------:R-:W-:Y:S01]  /*7750*/  IMAD.U32 R6, RZ, RZ, UR6 ;  /* 0x00000006ff067e24 */ /* 0x000fe2000f8e00ff */
[----:B--2---:R-:W-:Y:S01]  /*7760*/  MOV R11, UR5 ;  /* 0x00000005000b7c02 */ /* 0x004fe20008000f00 */
[----:B------:R-:W-:Y:S02]  /*7770*/  IMAD.U32 R10, RZ, RZ, UR4 ;  /* 0x00000004ff0a7e24 */ /* 0x000fe4000f8e00ff */
[----:B------:R-:W-:Y:S07]  /*7780*/  LEPC R20, `(.L_x_121) ;  /* 0x000000001014794e */ /* 0x000fee0000000000 */
[----:B-1-3--:R-:W-:Y:S05]  /*7790*/  CALL.ABS.NOINC R2 ;  /* 0x0000000002007343 */ /* 0x00afea0003c00000 */
.L_x_121:
[C---:B------:R-:W-:Y:S01]  /*77a0*/  SHF.L.U32 R40, R48.reuse, 0x10, RZ ;  /* 0x0000001030287819 */ /* 0x040fe200000006ff */
[----:B------:R-:W-:Y:S05]  /*77b0*/  WARPSYNC.ALL ;  /* 0x0000000000007948 */ /* 0x000fea0003800000 */
[----:B------:R-:W-:Y:S01]  /*77c0*/  R2UR UR4, R39 ;  /* 0x00000000270472ca */ /* 0x000fe200000e0000 */
[----:B------:R-:W-:Y:S01]  /*77d0*/  BSSY.RECONVERGENT B0, `(.L_x_122) ;  /* 0x0000087000007945 */ /* 0x000fe20003800200 */
[----:B------:R-:W-:Y:S02]  /*77e0*/  LOP3.LUT R43, R48, 0xffff0000, RZ, 0xc0, !PT ;  /* 0xffff0000302b7812 */ /* 0x000fe400078ec0ff */
[----:B------:R-:W-:Y:S02]  /*77f0*/  SHF.L.U32 R42, R49, 0x10, RZ ;  /* 0x00000010312a7819 */ /* 0x000fe400000006ff */
[----:B------:R-:W-:Y:S02]  /*7800*/  SHF.L.U32 R45, R51, 0x10, RZ ;  /* 0x00000010332d7819 */ /* 0x000fe400000006ff */
[----:B------:R-:W-:Y:S02]  /*7810*/  LOP3.LUT R44, R75, 0xffff0000, RZ, 0xc0, !PT ;  /* 0xffff00004b2c7812 */ /* 0x000fe400078ec0ff */
[----:B------:R-:W-:Y:S03]  /*7820*/  ISETP.NE.AND P0, PT, R98, RZ, PT ;  /* 0x000000ff6200720c */ /* 0x000fe60003f05270 */
[----:B------:R-:W2:Y:S02]  /*7830*/  LDTM.x32 R4, tmem[UR4] ;  /* 0x00000004000479ee */ /* 0x000ea400082c0000 */
[C---:B--2---:R-:W-:Y:S01]  /*7840*/  FMUL R0, R38.reuse, R4 ;  /* 0x0000000426007220 */ /* 0x044fe20000400000 */
[C---:B-1----:R-:W-:Y:S01]  /*7850*/  FMUL R2, R38.reuse, R5 ;  /* 0x0000000526027220 */ /* 0x042fe20000400000 */
[C---:B------:R-:W-:Y:S01]  /*7860*/  FMUL R3, R38.reuse, R6 ;  /* 0x0000000626037220 */ /* 0x040fe20000400000 */
[----:B------:R-:W-:Y:S01]  /*7870*/  FMUL R7, R38, R7 ;  /* 0x0000000726077220 */ /* 0x000fe20000400000 */
[----:B------:R-:W-:Y:S01]  /*7880*/  FFMA R0, R41, R40, R0 ;  /* 0x0000002829007223 */ /* 0x000fe20000000000 */
[----:B------:R-:W-:Y:S01]  /*7890*/  LOP3.LUT R40, R49, 0xffff0000, RZ, 0xc0, !PT ;  /* 0xffff000031287812 */ /* 0x000fe200078ec0ff */
[C---:B------:R-:W-:Y:S01]  /*78a0*/  FFMA R2, R41.reuse, R43, R2 ;  /* 0x0000002b29027223 */ /* 0x040fe20000000002 */
[C---:B------:R-:W-:Y:S01]  /*78b0*/  SHF.L.U32 R43, R50.reuse, 0x10, RZ ;  /* 0x00000010322b7819 */ /* 0x040fe200000006ff */
[C---:B------:R-:W-:Y:S01]  /*78c0*/  FFMA R3, R41.reuse, R42, R3 ;  /* 0x0000002a29037223 */ /* 0x040fe20000000003 */
[----:B------:R-:W-:Y:S01]  /*78d0*/  LOP3.LUT R42, R50, 0xffff0000, RZ, 0xc0, !PT ;  /* 0xffff0000322a7812 */ /* 0x000fe200078ec0ff */
[----:B------:R-:W-:Y:S01]  /*78e0*/  FMUL R4, R38, R8 ;  /* 0x0000000826047220 */ /* 0x000fe20000400000 */
[----:B------:R-:W-:Y:S01]  /*78f0*/  F2FP.BF16.F32.PACK_AB R52, R2, R0 ;  /* 0x000000000234723e */ /* 0x000fe200000010ff */
[----:B------:R-:W-:Y:S01]  /*7900*/  FFMA R7, R41, R40, R7 ;  /* 0x0000002829077223 */ /* 0x000fe20000000007 */
[----:B------:R-:W-:Y:S01]  /*7910*/  LOP3.LUT R40, R51, 0xffff0000, RZ, 0xc0, !PT ;  /* 0xffff000033287812 */ /* 0x000fe200078ec0ff */
[C---:B------:R-:W-:Y:S01]  /*7920*/  FMUL R5, R38.reuse, R9 ;  /* 0x0000000926057220 */ /* 0x040fe20000400000 */
[C---:B------:R-:W-:Y:S01]  /*7930*/  FMUL R6, R38.reuse, R10 ;  /* 0x0000000a26067220 */ /* 0x040fe20000400000 */
[----:B------:R-:W-:Y:S01]  /*7940*/  FMUL R11, R38, R11 ;  /* 0x0000000b260b7220 */ /* 0x000fe20000400000 */
[----:B------:R-:W-:Y:S01]  /*7950*/  F2FP.BF16.F32.PACK_AB R53, R7, R3 ;  /* 0x000000030735723e */ /* 0x000fe200000010ff */
[C---:B------:R-:W-:Y:S01]  /*7960*/  FFMA R4, R41.reuse, R43, R4 ;  /* 0x0000002b29047223 */ /* 0x040fe20000000004 */
[C---:B------:R-:W-:Y:S01]  /*7970*/  SHF.L.U32 R43, R56.reuse, 0x10, RZ ;  /* 0x00000010382b7819 */ /* 0x040fe200000006ff */
[----:B------:R-:W-:Y:S01]  /*7980*/  FFMA R5, R41, R42, R5 ;  /* 0x0000002a29057223 */ /* 0x000fe20000000005 */
[----:B------:R-:W-:Y:S01]  /*7990*/  LOP3.LUT R42, R57, 0xffff0000, RZ, 0xc0, !PT ;  /* 0xffff0000392a7812 */ /* 0x000fe200078ec0ff */
[----:B------:R-:W-:Y:S01]  /*79a0*/  FFMA R6, R41, R45, R6 ;  /* 0x0000002d29067223 */ /* 0x000fe20000000006 */
[----:B------:R-:W-:Y:S01]  /*79b0*/  SHF.L.U32 R45, R57, 0x10, RZ ;  /* 0x00000010392d7819 */ /* 0x000fe200000006ff */
[----:B------:R-:W-:Y:S01]  /*79c0*/  FFMA R11, R41, R40, R11 ;  /* 0x00000028290b7223 */ /* 0x000fe2000000000b */
[----:B------:R-:W-:Y:S01]  /*79d0*/  LOP3.LUT R40, R56, 0xffff0000, RZ, 0xc0, !PT ;  /* 0xffff000038287812 */ /* 0x000fe200078ec0ff */
[C---:B------:R-:W-:Y:S01]  /*79e0*/  FMUL R8, R38.reuse, R12 ;  /* 0x0000000c26087220 */ /* 0x040fe20000400000 */
[----:B------:R-:W-:Y:S01]  /*79f0*/  F2FP.BF16.F32.PACK_AB R54, R5, R4 ;  /* 0x000000040536723e */ /* 0x000fe200000010ff */
[C---:B------:R-:W-:Y:S01]  /*7a00*/  FMUL R9, R38.reuse, R13 ;  /* 0x0000000d26097220 */ /* 0x040fe20000400000 */
[----:B------:R-:W-:Y:S01]  /*7a10*/  F2FP.BF16.F32.PACK_AB R55, R11, R6 ;  /* 0x000000060b37723e */ /* 0x000fe200000010ff */
[C---:B------:R-:W-:Y:S01]  /*7a20*/  FMUL R10, R38.reuse, R14 ;  /* 0x0000000e260a7220 */ /* 0x040fe20000400000 */
[----:B------:R-:W-:Y:S01]  /*7a30*/  FMUL R15, R38, R15 ;  /* 0x0000000f260f7220 */ /* 0x000fe20000400000 */
[----:B------:R-:W-:Y:S01]  /*7a40*/  FFMA R8, R41, R43, R8 ;  /* 0x0000002b29087223 */ /* 0x000fe20000000008 */
[----:B------:R-:W-:Y:S01]  /*7a50*/  SHF.L.U32 R43, R59, 0x10, RZ ;  /* 0x000000103b2b7819 */ /* 0x000fe200000006ff */
[C---:B------:R-:W-:Y:S01]  /*7a60*/  FFMA R9, R41.reuse, R40, R9 ;  /* 0x0000002829097223 */ /* 0x040fe20000000009 */
[C---:B------:R-:W-:Y:S01]  /*7a70*/  SHF.L.U32 R40, R58.reuse, 0x10, RZ ;  /* 0x000000103a287819 */ /* 0x040fe200000006ff */
        /* <DEDUP_REMOVED lines=8> */
[----:B------:R-:W-:Y:S01]  /*7b00*/  FMUL R14, R38, R18 ;  /* 0x00000012260e7220 */ /* 0x000fe20000400000 */
[----:B------:R-:W-:Y:S01]  /*7b10*/  FFMA R12, R41, R40, R12 ;  /* 0x00000028290c7223 */ /* 0x000fe2000000000c */
[----:B------:R-:W-:Y:S01]  /*7b20*/  LOP3.LUT R40, R59, 0xffff0000, RZ, 0xc0, !PT ;  /* 0xffff00003b287812 */ /* 0x000fe200078ec0ff */
[C---:B------:R-:W-:Y:S01]  /*7b30*/  FFMA R13, R41.reuse, R42, R13 ;  /* 0x0000002a290d7223 */ /* 0x040fe2000000000d */
[----:B------:R-:W-:Y:S01]  /*7b40*/  LOP3.LUT R42, R64, 0xffff0000, RZ, 0xc0, !PT ;  /* 0xffff0000402a7812 */ /* 0x000fe200078ec0ff */
[----:B------:R-:W-:Y:S01]  /*7b50*/  FMUL R19, R38, R19 ;  /* 0x0000001326137220 */ /* 0x000fe20000400000 */
[----:B------:R-:W-:Y:S01]  /*7b60*/  FFMA R14, R41, R43, R14 ;  /* 0x0000002b290e7223 */ /* 0x000fe2000000000e */
[----:B------:R-:W-:Y:S01]  /*7b70*/  SHF.L.U32 R43, R64, 0x10, RZ ;  /* 0x00000010402b7819 */ /* 0x000fe200000006ff */
[----:B------:R1:W-:Y:S01]  /*7b80*/  STS.128 [R82], R52 ;  /* 0x0000003452007388 */ /* 0x0003e20000000c00 */
[----:B------:R-:W-:Y:S01]  /*7b90*/  F2FP.BF16.F32.PACK_AB R62, R13, R12 ;  /* 0x0000000c0d3e723e */ /* 0x000fe200000010ff */
[C---:B------:R-:W-:Y:S01]  /*7ba0*/  FMUL R16, R38.reuse, R20 ;  /* 0x0000001426107220 */ /* 0x040fe20000400000 */
        /* <DEDUP_REMOVED lines=8> */
[C---:B------:R-:W-:Y:S01]  /*7c30*/  FFMA R17, R41.reuse, R42, R17 ;  /* 0x0000002a29117223 */ /* 0x040fe20000000011 */
[----:B------:R-:W-:Y:S01]  /*7c40*/  FFMA R18, R41, R45, R18 ;  /* 0x0000002d29127223 */ /* 0x000fe20000000012 */
[----:B------:R1:W-:Y:S01]  /*7c50*/  STS.128 [R83+0x10], R60 ;  /* 0x0000103c53007388 */ /* 0x0003e20000000c00 */
[----:B------:R-:W-:Y:S01]  /*7c60*/  SHF.L.U32 R45, R67, 0x10, RZ ;  /* 0x00000010432d7819 */ /* 0x000fe200000006ff */
[----:B------:R-:W-:Y:S01]  /*7c70*/  FFMA R23, R41, R40, R23 ;  /* 0x0000002829177223 */ /* 0x000fe20000000017 */
[----:B------:R-:W-:Y:S01]  /*7c80*/  LOP3.LUT R40, R66, 0xffff0000, RZ, 0xc0, !PT ;  /* 0xffff000042287812 */ /* 0x000fe200078ec0ff */
[C---:B------:R-:W-:Y:S01]  /*7c90*/  FMUL R20, R38.reuse, R24 ;  /* 0x0000001826147220 */ /* 0x040fe20000400000 */
[----:B------:R-:W-:Y:S01]  /*7ca0*/  LOP3.LUT R42, R67, 0xffff0000, RZ, 0xc0, !PT ;  /* 0xffff0000432a7812 */ /* 0x000fe200078ec0ff */
[C---:B------:R-:W-:Y:S01]  /*7cb0*/  FMUL R21, R38.reuse, R25 ;  /* 0x0000001926157220 */ /* 0x040fe20000400000 */
[----:B------:R-:W-:Y:S01]  /*7cc0*/  F2FP.BF16.F32.PACK_AB R68, R17, R16 ;  /* 0x000000101144723e */ /* 0x000fe200000010ff */
[C---:B------:R-:W-:Y:S01]  /*7cd0*/  FMUL R22, R38.reuse, R26 ;  /* 0x0000001a26167220 */ /* 0x040fe20000400000 */
[----:B------:R-:W-:Y:S01]  /*7ce0*/  FMUL R27, R38, R27 ;  /* 0x0000001b261b7220 */ /* 0x000fe20000400000 */
[C---:B------:R-:W-:Y:S01]  /*7cf0*/  FFMA R20, R41.reuse, R43, R20 ;  /* 0x0000002b29147223 */ /* 0x040fe20000000014 */
[C---:B------:R-:W-:Y:S01]  /*7d00*/  FFMA R21, R41.reuse, R40, R21 ;  /* 0x0000002829157223 */ /* 0x040fe20000000015 */
[C---:B------:R-:W-:Y:S01]  /*7d10*/  FFMA R22, R41.reuse, R45, R22 ;  /* 0x0000002d29167223 */ /* 0x040fe20000000016 */
[----:B------:R-:W-:Y:S01]  /*7d20*/  FFMA R27, R41, R42, R27 ;  /* 0x0000002a291b7223 */ /* 0x000fe2000000001b */
[----:B------:R-:W-:Y:S01]  /*7d30*/  SHF.L.U32 R40, R72, 0x10, RZ ;  /* 0x0000001048287819 */ /* 0x000fe200000006ff */
[----:B------:R-:W-:Y:S01]  /*7d40*/  FMUL R24, R38, R28 ;  /* 0x0000001c26187220 */ /* 0x000fe20000400000 */
[----:B------:R-:W-:Y:S01]  /*7d50*/  LOP3.LUT R42, R72, 0xffff0000, RZ, 0xc0, !PT ;  /* 0xffff0000482a7812 */ /* 0x000fe200078ec0ff */
[C---:B------:R-:W-:Y:S01]  /*7d60*/  FMUL R25, R38.reuse, R29 ;  /* 0x0000001d26197220 */ /* 0x040fe20000400000 */
[----:B------:R-:W-:Y:S01]  /*7d70*/  SHF.L.U32 R43, R73, 0x10, RZ ;  /* 0x00000010492b7819 */ /* 0x000fe200000006ff */
[C---:B------:R-:W-:Y:S01]  /*7d80*/  FMUL R26, R38.reuse, R30 ;  /* 0x0000001e261a7220 */ /* 0x040fe20000400000 */
[C---:B------:R-:W-:Y:S01]  /*7d90*/  FFMA R24, R41.reuse, R40, R24 ;  /* 0x0000002829187223 */ /* 0x040fe20000000018 */
[----:B------:R-:W-:Y:S01]  /*7da0*/  FFMA R25, R41, R42, R25 ;  /* 0x0000002a29197223 */ /* 0x000fe20000000019 */
[----:B------:R-:W-:Y:S01]  /*7db0*/  LOP3.LUT R40, R73, 0xffff0000, RZ, 0xc0, !PT ;  /* 0xffff000049287812 */ /* 0x000fe200078ec0ff */
[----:B------:R-:W-:Y:S01]  /*7dc0*/  FFMA R26, R41, R43, R26 ;  /* 0x0000002b291a7223 */ /* 0x000fe2000000001a */
[----:B------:R-:W-:Y:S01]  /*7dd0*/  FMUL R31, R38, R31 ;  /* 0x0000001f261f7220 */ /* 0x000fe20000400000 */
[----:B------:R-:W-:Y:S01]  /*7de0*/  SHF.L.U32 R43, R74, 0x10, RZ ;  /* 0x000000104a2b7819 */ /* 0x000fe200000006ff */
[----:B------:R-:W-:Y:S01]  /*7df0*/  FMUL R28, R38, R32 ;  /* 0x00000020261c7220 */ /* 0x000fe20000400000 */
[----:B------:R-:W-:Y:S01]  /*7e00*/  LOP3.LUT R42, R74, 0xffff0000, RZ, 0xc0, !PT ;  /* 0xffff00004a2a7812 */ /* 0x000fe200078ec0ff */
[C---:B------:R-:W-:Y:S01]  /*7e10*/  FMUL R29, R38.reuse, R33 ;  /* 0x00000021261d7220 */ /* 0x040fe20000400000 */
[----:B------:R-:W-:Y:S01]  /*7e20*/  SHF.L.U32 R45, R75, 0x10, RZ ;  /* 0x000000104b2d7819 */ /* 0x000fe200000006ff */
[C---:B------:R-:W-:Y:S01]  /*7e30*/  FMUL R30, R38.reuse, R34 ;  /* 0x00000022261e7220 */ /* 0x040fe20000400000 */
[----:B------:R-:W-:Y:S01]  /*7e40*/  FFMA R31, R41, R40, R31 ;  /* 0x00000028291f7223 */ /* 0x000fe2000000001f */
[----:B------:R-:W-:Y:S01]  /*7e50*/  FMUL R35, R38, R35 ;  /* 0x0000002326237220 */ /* 0x000fe20000400000 */
[----:B------:R-:W-:Y:S01]  /*7e60*/  F2FP.BF16.F32.PACK_AB R69, R23, R18 ;  /* 0x000000121745723e */ /* 0x000fe200000010ff */
[----:B------:R-:W-:Y:S01]  /*7e70*/  FFMA R28, R41, R43, R28 ;  /* 0x0000002b291c7223 */ /* 0x000fe2000000001c */
[----:B------:R-:W-:Y:S01]  /*7e80*/  F2FP.BF16.F32.PACK_AB R70, R21, R20 ;  /* 0x000000141546723e */ /* 0x000fe200000010ff */
[----:B------:R-:W-:Y:S01]  /*7e90*/  FFMA R29, R41, R42, R29 ;  /* 0x0000002a291d7223 */ /* 0x000fe2000000001d */
[----:B------:R-:W-:Y:S01]  /*7ea0*/  F2FP.BF16.F32.PACK_AB R71, R27, R22 ;  /* 0x000000161b47723e */ /* 0x000fe200000010ff */
[C---:B------:R-:W-:Y:S01]  /*7eb0*/  FFMA R30, R41.reuse, R45, R30 ;  /* 0x0000002d291e7223 */ /* 0x040fe2000000001e */
[----:B------:R-:W-:Y:S01]  /*7ec0*/  FFMA R35, R41, R44, R35 ;  /* 0x0000002c29237223 */ /* 0x000fe20000000023 */
[----:B------:R-:W-:Y:S02]  /*7ed0*/  F2FP.BF16.F32.PACK_AB R104, R25, R24 ;  /* 0x000000181968723e */ /* 0x000fe400000010ff */
[----:B------:R1:W-:Y:S01]  /*7ee0*/  STS.128 [R47+0x20], R68 ;  /* 0x000020442f007388 */ /* 0x0003e20000000c00 */
[----:B------:R-:W-:Y:S02]  /*7ef0*/  F2FP.BF16.F32.PACK_AB R105, R31, R26 ;  /* 0x0000001a1f69723e */ /* 0x000fe400000010ff */
[----:B------:R-:W-:Y:S02]  /*7f00*/  F2FP.BF16.F32.PACK_AB R106, R29, R28 ;  /* 0x0000001c1d6a723e */ /* 0x000fe400000010ff */
[----:B------:R-:W-:Y:S05]  /*7f10*/  F2FP.BF16.F32.PACK_AB R107, R35, R30 ;  /* 0x0000001e236b723e */ /* 0x000fea00000010ff */
[----:B------:R1:W-:Y:S01]  /*7f20*/  STS.128 [R46+0x10], R104 ;  /* 0x000010682e007388 */ /* 0x0003e20000000c00 */
[----:B------:R-:W-:Y:S01]  /*7f30*/  @!PT LDS RZ, [RZ] ;  /* 0x00000000fffff984 */ /* 0x000fe20000000800 */
[----:B------:R-:W-:Y:S01]  /*7f40*/  @!PT LDS RZ, [RZ] ;  /* 0x00000000fffff984 */ /* 0x000fe20000000800 */
[----:B------:R-:W-:Y:S01]  /*7f50*/  @!PT LDS RZ, [RZ] ;  /* 0x00000000fffff984 */ /* 0x000fe20000000800 */
[----:B------:R-:W-:Y:S01]  /*7f60*/  @!PT LDS RZ, [RZ] ;  /* 0x00000000fffff984 */ /* 0x000fe20000000800 */
[----:B------:R2:W-:Y:S07]  /*7f70*/  MEMBAR.ALL.CTA ;  /* 0x0000000000007992 */ /* 0x0005ee0000008000 */
[----:B--2---:R-:W2:Y:S02]  /*7f80*/  FENCE.VIEW.ASYNC.S ;  /* 0x00000000000073c6 */ /* 0x004ea40000000000 */
[----:B--2---:R-:W-:Y:S06]  /*7f90*/  BAR.SYNC.DEFER_BLOCKING 0x1, 0x80 ;  /* 0x0042000000007b1d */ /* 0x004fec0000010000 */
[----:B------:R-:W-:Y:S05]  /*7fa0*/  @P0 BRA `(.L_x_123) ;  /* 0x0000000000240947 */ /* 0x000fea0003800000 */
[----:B------:R-:W2:Y:S01]  /*7fb0*/  LDCU.64 UR6, c[0x0][0x348] ;  /* 0x00006900ff0677ac */ /* 0x000ea20008000a00 */
[----:B------:R-:W-:Y:S01]  /*7fc0*/  R2UR UR5, R110 ;  /* 0x000000006e0572ca */ /* 0x000fe200000e0000 */
[----:B------:R-:W-:Y:S11]  /*7fd0*/  UMOV UR51, UR36 ;  /* 0x0000002400337c82 */ /* 0x000ff60008000000 */
[----:B------:R-:W-:Y:S01]  /*7fe0*/  @!UPT UIADD3 URZ, UPT, UPT, URZ, URZ, URZ ;  /* 0x000000fffffff290 */ /* 0x000fe2000fffe0ff */
[----:B------:R-:W-:Y:S02]  /*7ff0*/  UIADD3 UR48, UPT, UPT, UR47, 0x200, UR5 ;  /* 0x000002002f307890 */ /* 0x000fe4000fffe005 */
[----:B--2---:R-:W-:Y:S04]  /*8000*/  UIADD3 UR4, UP0, UPT, UR6, 0xa80, URZ ;  /* 0x00000a8006047890 */ /* 0x004fe8000ff1e0ff */
[----:B------:R-:W-:Y:S09]  /*8010*/  UIADD3.X UR5, UPT, UPT, URZ, UR7, URZ, UP0, !UPT ;  /* 0x00000007ff057290 */ /* 0x000ff200087fe4ff */
[----:B------:R2:W-:Y:S02]  /*8020*/  UTMASTG.3D [UR48], [UR4] ;  /* 0x00000030040073b5 */ /* 0x0005e40008010000 */
[----:B--2---:R0:W-:Y:S02]  /*8030*/  UTMACMDFLUSH ;  /* 0x00000000000079b7 */ /* 0x0041e40000000000 */
.L_x_123:
[----:B------:R-:W-:Y:S05]  /*8040*/  BSYNC.RECONVERGENT B0 ;  /* 0x0000000000007941 */ /* 0x000fea0003800200 */
.L_x_122:
[----:B------:R-:W-:Y:S01]  /*8050*/  UIADD3 UR44, UPT, UPT, UR46, 0x1, URZ ;  /* 0x000000012e2c7890 */ /* 0x000fe2000fffe0ff */
[----:B------:R-:W-:Y:S03]  /*8060*/  BSSY.RECONVERGENT B0, `(.L_x_124) ;  /* 0x0000005000007945 */ /* 0x000fe60003800200 */
[----:B------:R-:W-:Y:S04]  /*8070*/  UISETP.NE.AND UP0, UPT, UR44, 0x3, UPT ;  /* 0x000000032c00788c */ /* 0x000fe8000bf05270 */
[----:B------:R-:W-:Y:S01]  /*8080*/  USEL UR45, UR44, URZ, UP0 ;  /* 0x000000ff2c2d7287 */ /* 0x000fe20008000000 */
[----:B------:R-:W-:Y:S11]  /*8090*/  @P0 BRA `(.L_x_125) ;  /* 0x0000000000040947 */ /* 0x000ff60003800000 */
[----:B------:R-:W-:Y:S04]  /*80a0*/  DEPBAR.LE SB0, 0x1 ;  /* 0x000080400000791a */ /* 0x000fe80000000000 */
.L_x_125:
[----:B------:R-:W-:Y:S05]  /*80b0*/  BSYNC.RECONVERGENT B0 ;  /* 0x0000000000007941 */ /* 0x000fea0003800200 */
.L_x_124:
[----:B------:R-:W-:Y:S01]  /*80c0*/  BAR.SYNC.DEFER_BLOCKING 0x1, 0x80 ;  /* 0x0042000000007b1d */ /* 0x000fe20000010000 */
[----:B------:R-:W-:Y:S01]  /*80d0*/  ISETP.NE.AND P1, PT, R108, RZ, PT ;  /* 0x000000ff6c00720c */ /* 0x000fe20003f25270 */
[----:B------:R-:W-:Y:S01]  /*80e0*/  UISETP.NE.AND UP0, UPT, UR53, URZ, UPT ;  /* 0x000000ff3500728c */ /* 0x000fe2000bf05270 */
[----:B------:R-:W-:Y:S11]  /*80f0*/  LEA R2, R112, UR47, 0x3 ;  /* 0x0000002f70027c11 */ /* 0x000ff6000f8e18ff */
[----:B------:R-:W-:Y:S01]  /*8100*/  @P1 SHF.L.U32 R3, R111, 0x1f, RZ ;  /* 0x0000001f6f031819 */ /* 0x000fe200000006ff */
[----:B------:R-:W-:Y:S06]  /*8110*/  BRA.U !UP0, `(.L_x_126) ;  /* 0x0000000108247547 */ /* 0x000fec000b800000 */
[----:B------:R-:W-:Y:S01]  /*8120*/  IMAD.U32 R5, RZ, RZ, UR52 ;  /* 0x00000034ff057e24 */ /* 0x000fe2000f8e00ff */
[----:B------:R-:W-:Y:S01]  /*8130*/  MOV R0, UR55 ;  /* 0x0000003700007c02 */ /* 0x000fe20008000f00 */
[----:B------:R-:W-:Y:S03]  /*8140*/  UIADD3 UR4, UPT, UPT, UR52, 0x1, URZ ;  /* 0x0000000134047890 */ /* 0x000fe6000fffe0ff */
[----:B------:R-:W-:Y:S01]  /*8150*/  @P1 LEA R5, R5, UR47, 0x3 ;  /* 0x0000002f05051c11 */ /* 0x000fe2000f8e18ff */
[----:B------:R-:W-:Y:S04]  /*8160*/  UISETP.NE.AND UP0, UPT, UR4, 0x3, UPT ;  /* 0x000000030400788c */ /* 0x000fe8000bf05270 */
[----:B------:R-:W-:Y:S01]  /*8170*/  @P1 VIADD R5, R5, 0xa8 ;  /* 0x000000a805051836 */ /* 0x000fe20000000000 */
[----:B------:R-:W-:Y:S04]  /*8180*/  USEL UR52, UR4, URZ, UP0 ;  /* 0x000000ff04347287 */ /* 0x000fe80008000000 */
[----:B------:R-:W-:Y:S04]  /*8190*/  @P1 PRMT R0, R0, 0x654, R5 ;  /* 0x0000065400001816 */ /* 0x000fe80000000005 */
[----:B------:R2:W-:Y:S04]  /*81a0*/  @P1 SYNCS.ARRIVE.TRANS64.RED.A1T0 RZ, [R0+URZ], RZ ;  /* 0x000000ff00ff19a7 */ /* 0x0005e800081004ff */
.L_x_126:
[----:B------:R-:W4:Y:S01]  /*81b0*/  @P1 SYNCS.PHASECHK.TRANS64.TRYWAIT P0, [R2+URZ+0x90], R3 ;  /* 0x00009003020015a7 */ /* 0x000f2200080011ff */
[----:B------:R-:W-:Y:S01]  /*81c0*/  BSSY B1, `(.L_x_127) ;  /* 0x0000015000017945 */ /* 0x000fe20003800000 */
[----:B----4-:R-:W-:Y:S03]  /*81d0*/  @P1 SEL R109, RZ, 0x1, !P0 ;  /* 0x00000001ff6d1807 */ /* 0x010fe60004000000 */
[----:B------:R-:W-:Y:S05]  /*81e0*/  @!P1 BRA `(.L_x_128) ;  /* 0x0000000000489947 */ /* 0x000fea0003800000 */
[----:B------:R-:W-:Y:S01]  /*81f0*/  ISETP.NE.AND P1, PT, R113, RZ, PT ;  /* 0x000000ff7100720c */ /* 0x000fe20003f25270 */
[----:B------:R-:W-:Y:S01]  /*8200*/  BSSY B0, `(.L_x_129) ;  /* 0x000000a000007945 */ /* 0x000fe20003800000 */
[----:B------:R-:W-:Y:S11]  /*8210*/  ISETP.NE.AND P0, PT, R109, RZ, PT ;  /* 0x000000ff6d00720c */ /* 0x000ff60003f05270 */
[----:B------:R-:W-:Y:S04]  /*8220*/  @P1 IMAD R112, R112, 0x2000, R97 ;  /* 0x0000200070701824 */ /* 0x000fe800078e0261 */
[----:B------:R-:W-:Y:S01]  /*8230*/  @P1 IMAD.IADD R5, R81, 0x1, R112 ;  /* 0x0000000151051824 */ /* 0x000fe200078e0270 */
[----:B------:R-:W-:Y:S03]  /*8240*/  @P1 IADD3 R3, PT, PT, R80, R112, RZ ;  /* 0x0000007050031210 */ /* 0x000fe60007ffe0ff */
[----:B--2---:R-:W-:Y:S01]  /*8250*/  @P1 IMAD.IADD R0, R96, 0x1, R5 ;  /* 0x0000000160001824 */ /* 0x004fe200078e0205 */
[----:B------:R-:W-:Y:S06]  /*8260*/  @P0 BRA `(.L_x_130) ;  /* 0x00000000000c0947 */ /* 0x000fec0003800000 */
[----:B------:R-:W-:Y:S04]  /*8270*/  SHF.L.U32 R111, R111, 0x1f, RZ ;  /* 0x0000001f6f6f7819 */ /* 0x000fe800000006ff */
[----:B------:R-:W2:Y:S02]  /*8280*/  SYNCS.PHASECHK.TRANS64.TRYWAIT P0, [R2+URZ+0x90], R111 ;  /* 0x0000906f020075a7 */ /* 0x000ea400080011ff */
[----:B--2---:R-:W-:Y:S05]  /*8290*/  @!P0 BRA `(.L_x_131) ;  /* 0x0000001800d48947 */ /* 0x004fea0003800000 */
.L_x_130:
[----:B------:R-:W-:Y:S05]  /*82a0*/  BSYNC B0 ;  /* 0x0000000000007941 */ /* 0x000fea0003800000 */
.L_x_129:
[----:B------:R-:W-:Y:S11]  /*82b0*/  ISETP.NE.AND P0, PT, R113, RZ, PT ;  /* 0x000000ff7100720c */ /* 0x000ff60003f05270 */
[----:B------:R-:W-:Y:S02]  /*82c0*/  @!UPT UIADD3 URZ, UPT, UPT, URZ, URZ, URZ ;  /* 0x000000fffffff290 */ /* 0x000fe4000fffe0ff */
[----:B------:R4:W1:Y:S04]  /*82d0*/  @P0 LDS.128 R48, [R112] ;  /* 0x0000000070300984 */ /* 0x0008680000000c00 */
[----:B------:R4:W1:Y:S04]  /*82e0*/  @P0 LDS.128 R64, [R3+0x20] ;  /* 0x0000200003400984 */ /* 0x0008680000000c00 */
[----:B------:R4:W1:Y:S04]  /*82f0*/  @P0 LDS.128 R56, [R5+0x10] ;  /* 0x0000100005380984 */ /* 0x0008680000000c00 */
[----:B------:R4:W1:Y:S02]  /*8300*/  @P0 LDS.128 R72, [R0+0x10] ;  /* 0x0000100000480984 */ /* 0x0008640000000c00 */
.L_x_128:
[----:B------:R-:W-:Y:S05]  /*8310*/  BSYNC B1 ;  /* 0x0000000000017941 */ /* 0x000fea0003800000 */
.L_x_127:
[----:B--2-4-:R-:W-:Y:S05]  /*8320*/  VIADD R0, R39, 0x20 ;  /* 0x0000002027007836 */ /* 0x014fea0000000000 */
[----:B------:R-:W-:Y:S04]  /*8330*/  SHF.R.U32.HI R0, RZ, 0x15, R0 ;  /* 0x00000015ff007819 */ /* 0x000fe80000011600 */
[----:B------:R-:W-:Y:S11]  /*8340*/  LOP3.LUT P0, RZ, R0, 0x3, R85, 0x48, !PT ;  /* 0x0000000300ff7812 */ /* 0x000ff60007804855 */
[----:B------:R-:W-:Y:S02]  /*8350*/  @!UPT UIADD3 URZ, UPT, UPT, URZ, URZ, URZ ;  /* 0x000000fffffff290 */ /* 0x000fe4000fffe0ff */
[----:B------:R-:W-:Y:S05]  /*8360*/  @!P0 BRA `(.L_x_132) ;  /* 0x0000000000408947 */ /* 0x000fea0003800000 */
[----:B------:R-:W2:Y:S01]  /*8370*/  LDCU.64 UR8, c[0x4][0x70] ;  /* 0x01000e00ff0877ac */ /* 0x000ea20008000a00 */
[----:B------:R-:W-:Y:S01]  /*8380*/  MOV R3, 0x0 ;  /* 0x0000000000037802 */ /* 0x000fe20000000f00 */
[----:B------:R-:W-:Y:S02]  /*8390*/  HFMA2 R12, -RZ, RZ, 0, 5.9604644775390625e-08 ;  /* 0x00000001ff0c7431 */ /* 0x000fe400000001ff */
[----:B------:R-:W-:Y:S02]  /*83a0*/  IMAD.MOV.U32 R8, RZ, RZ, 0x192 ;  /* 0x00000192ff087424 */ /* 0x000fe400078e00ff */
[----:B------:R-:W-:Y:S01]  /*83b0*/  IMAD.MOV.U32 R13, RZ, RZ, RZ ;  /* 0x000000ffff0d7224 */ /* 0x000fe200078e00ff */
[----:B------:R-:W4:Y:S01]  /*83c0*/  LDCU.64 UR6, c[0x4][0x78] ;  /* 0x01000f00ff0677ac */ /* 0x000f220008000a00 */
[----:B------:R-:W1:Y:S01]  /*83d0*/  LDC.64 R2, c[0x4][R3] ;  /* 0x0100000003027b82 */ /* 0x000e620000000a00 */
[----:B------:R-:W5:Y:S01]  /*83e0*/  LDCU.64 UR4, c[0x4][0x10] ;  /* 0x01000200ff0477ac */ /* 0x000f620008000a00 */
[----:B--2---:R-:W-:Y:S01]  /*83f0*/  MOV R5, UR9 ;  /* 0x0000000900057c02 */ /* 0x004fe20008000f00 */
[----:B------:R-:W-:Y:S01]  /*8400*/  IMAD.U32 R4, RZ, RZ, UR8 ;  /* 0x00000008ff047e24 */ /* 0x000fe2000f8e00ff */
[----:B----4-:R-:W-:Y:S01]  /*8410*/  MOV R7, UR7 ;  /* 0x0000000700077c02 */ /* 0x010fe20008000f00 */
[----:B------:R-:W-:Y:S01]  /*8420*/  IMAD.U32 R6, RZ, RZ, UR6 ;  /* 0x00000006ff067e24 */ /* 0x000fe2000f8e00ff */
[----:B-----5:R-:W-:Y:S01]  /*8430*/  MOV R11, UR5 ;  /* 0x00000005000b7c02 */ /* 0x020fe20008000f00 */
[----:B------:R-:W-:Y:S02]  /*8440*/  IMAD.U32 R10, RZ, RZ, UR4 ;  /* 0x00000004ff0a7e24 */ /* 0x000fe4000f8e00ff */
[----:B------:R-:W-:Y:S07]  /*8450*/  LEPC R20, `(.L_x_132) ;  /* 0x000000001014794e */ /* 0x000fee0000000000 */
[----:B-1-3--:R-:W-:Y:S05]  /*8460*/  CALL.ABS.NOINC R2 ;  /* 0x0000000002007343 */ /* 0x00afea0003c00000 */
.L_x_132:
[----:B------:R-:W-:Y:S01]  /*8470*/  ISETP.NE.AND P0, PT, R98, RZ, PT ;  /* 0x000000ff6200720c */ /* 0x000fe20003f05270 */
[----:B------:R-:W-:Y:S05]  /*8480*/  WARPSYNC.ALL ;  /* 0x0000000000007948 */ /* 0x000fea0003800000 */
[----:B------:R-:W-:Y:S01]  /*8490*/  R2UR UR4, R39 ;  /* 0x00000000270472ca */ /* 0x000fe200000e0000 */
[----:B------:R-:W-:Y:S01]  /*84a0*/  BSSY.RECONVERGENT B0, `(.L_x_133) ;  /* 0x0000090000007945 */ /* 0x000fe20003800200 */
[C---:B-1----:R-:W-:Y:S02]  /*84b0*/  SHF.L.U32 R40, R48.reuse, 0x10, RZ ;  /* 0x0000001030287819 */ /* 0x042fe400000006ff */
[----:B------:R-:W-:Y:S02]  /*84c0*/  LOP3.LUT R42, R48, 0xffff0000, RZ, 0xc0, !PT ;  /* 0xffff0000302a7812 */ /* 0x000fe400078ec0ff */
[C---:B------:R-:W-:Y:S02]  /*84d0*/  SHF.L.U32 R43, R49.reuse, 0x10, RZ ;  /* 0x00000010312b7819 */ /* 0x040fe400000006ff */
[----:B------:R-:W-:Y:S02]  /*84e0*/  LOP3.LUT R44, R49, 0xffff0000, RZ, 0xc0, !PT ;  /* 0xffff0000312c7812 */ /* 0x000fe400078ec0ff */
[C---:B------:R-:W-:Y:S02]  /*84f0*/  SHF.L.U32 R45, R50.reuse, 0x10, RZ ;  /* 0x00000010322d7819 */ /* 0x040fe400000006ff */
[----:B---3--:R-:W-:Y:S01]  /*8500*/  LOP3.LUT R46, R50, 0xffff0000, RZ, 0xc0, !PT ;  /* 0xffff0000322e7812 */ /* 0x008fe200078ec0ff */
[----:B------:R-:W1:Y:S01]  /*8510*/  LDTM.x32 R4, tmem[UR4+0x20] ;  /* 0x00002004000479ee */ /* 0x000e6200082c0000 */
[C---:B------:R-:W-:Y:S01]  /*8520*/  SHF.L.U32 R47, R51.reuse, 0x10, RZ ;  /* 0x00000010332f7819 */ /* 0x040fe200000006ff */
[----:B------:R-:W-:Y:S01]  /*8530*/  USHF.L.U32 UR4, UR45, 0xd, URZ ;  /* 0x0000000d2d047899 */ /* 0x000fe200080006ff */
[----:B------:R-:W-:Y:S01]  /*8540*/  LOP3.LUT R48, R51, 0xffff0000, RZ, 0xc0, !PT ;  /* 0xffff000033307812 */ /* 0x000fe200078ec0ff */
[----:B------:R-:W-:Y:S01]  /*8550*/  NOP ;  /* 0x0000000000007918 */ /* 0x000fe20000000000 */
[C---:B------:R-:W-:Y:S02]  /*8560*/  SHF.L.U32 R49, R56.reuse, 0x10, RZ ;  /* 0x0000001038317819 */ /* 0x040fe400000006ff */
[----:B------:R-:W-:Y:S02]  /*8570*/  LOP3.LUT R51, R56, 0xffff0000, RZ, 0xc0, !PT ;  /* 0xffff000038337812 */ /* 0x000fe400078ec0ff */
[C---:B------:R-:W-:Y:S02]  /*8580*/  SHF.L.U32 R50, R57.reuse, 0x10, RZ ;  /* 0x0000001039327819 */ /* 0x040fe400000006ff */
[----:B------:R-:W-:Y:S02]  /*8590*/  LOP3.LUT R52, R57, 0xffff0000, RZ, 0xc0, !PT ;  /* 0xffff000039347812 */ /* 0x000fe400078ec0ff */
[----:B------:R-:W-:Y:S02]  /*85a0*/  IADD3 R110, PT, PT, R97, UR4, RZ ;  /* 0x00000004616e7c10 */ /* 0x000fe4000fffe0ff */
[C---:B------:R-:W-:Y:S02]  /*85b0*/  SHF.L.U32 R53, R58.reuse, 0x10, RZ ;  /* 0x000000103a357819 */ /* 0x040fe400000006ff */
[----:B------:R-:W-:Y:S02]  /*85c0*/  LOP3.LUT R54, R58, 0xffff0000, RZ, 0xc0, !PT ;  /* 0xffff00003a367812 */ /* 0x000fe400078ec0ff */
[----:B------:R-:W-:Y:S02]  /*85d0*/  SHF.L.U32 R55, R59, 0x10, RZ ;  /* 0x000000103b377819 */ /* 0x000fe400000006ff */
[----:B------:R-:W-:Y:S02]  /*85e0*/  IADD3 R89, PT, PT, R89, 0x100, RZ ;  /* 0x0000010059597810 */ /* 0x000fe40007ffe0ff */
[----:B------:R-:W-:Y:S01]  /*85f0*/  LOP3.LUT R56, R59, 0xffff0000, RZ, 0xc0, !PT ;  /* 0xffff00003b387812 */ /* 0x000fe200078ec0ff */
[C---:B-1----:R-:W-:Y:S01]  /*8600*/  FMUL R4, R38.reuse, R4 ;  /* 0x0000000426047220 */ /* 0x042fe20000400000 */
[----:B------:R-:W-:Y:S01]  /*8610*/  IADD3 R109, PT, PT, R81, R110, RZ ;  /* 0x0000006e516d7210 */ /* 0x000fe20007ffe0ff */
[----:B------:R-:W-:Y:S01]  /*8620*/  FMUL R5, R38, R5 ;  /* 0x0000000526057220 */ /* 0x000fe20000400000 */
[----:B------:R-:W-:Y:S01]  /*8630*/  SHF.L.U32 R57, R64, 0x10, RZ ;  /* 0x0000001040397819 */ /* 0x000fe200000006ff */
[----:B------:R-:W-:Y:S01]  /*8640*/  FMUL R6, R38, R6 ;  /* 0x0000000626067220 */ /* 0x000fe20000400000 */
[----:B------:R-:W-:Y:S01]  /*8650*/  IADD3 R110, PT, PT, R80, R110, RZ ;  /* 0x0000006e506e7210 */ /* 0x000fe20007ffe0ff */
[----:B------:R-:W-:Y:S01]  /*8660*/  FMUL R7, R38, R7 ;  /* 0x0000000726077220 */ /* 0x000fe20000400000 */
[----:B------:R-:W-:Y:S01]  /*8670*/  LOP3.LUT R58, R64, 0xffff0000, RZ, 0xc0, !PT ;  /* 0xffff0000403a7812 */ /* 0x000fe200078ec0ff */
[----:B------:R-:W-:Y:S01]  /*8680*/  FFMA R4, R41, R40, R4 ;  /* 0x0000002829047223 */ /* 0x000fe20000000004 */
[----:B------:R-:W-:Y:S01]  /*8690*/  SHF.L.U32 R59, R65, 0x10, RZ ;  /* 0x00000010413b7819 */ /* 0x000fe200000006ff */
[C---:B------:R-:W-:Y:S01]  /*86a0*/  FMUL R8, R38.reuse, R8 ;  /* 0x0000000826087220 */ /* 0x040fe20000400000 */
[----:B------:R-:W-:Y:S01]  /*86b0*/  LOP3.LUT R89, R89, 0xfefffff8, RZ, 0xc0, !PT ;  /* 0xfefffff859597812 */ /* 0x000fe200078ec0ff */
[----:B------:R-:W-:Y:S01]  /*86c0*/  FFMA R5, R41, R42, R5 ;  /* 0x0000002a29057223 */ /* 0x000fe20000000005 */
[----:B------:R-:W-:Y:S01]  /*86d0*/  LOP3.LUT R60, R65, 0xffff0000, RZ, 0xc0, !PT ;  /* 0xffff0000413c7812 */ /* 0x000fe200078ec0ff */
[----:B------:R-:W-:Y:S01]  /*86e0*/  FMUL R9, R38, R9 ;  /* 0x0000000926097220 */ /* 0x000fe20000400000 */
[----:B------:R-:W-:Y:S01]  /*86f0*/  SHF.L.U32 R61, R66, 0x10, RZ ;  /* 0x00000010423d7819 */ /* 0x000fe200000006ff */
[----:B------:R1:W-:Y:S01]  /*8700*/  SYNCS.ARRIVE.TRANS64.RED.A1T0 RZ, [R89+URZ], RZ ;  /* 0x000000ff59ff79a7 */ /* 0x0003e200081004ff */
[----:B------:R-:W-:Y:S01]  /*8710*/  F2FP.BF16.F32.PACK_AB R80, R5, R4 ;  /* 0x000000040550723e */ /* 0x000fe200000010ff */
[C---:B------:R-:W-:Y:S01]  /*8720*/  FFMA R6, R41.reuse, R43, R6 ;  /* 0x0000002b29067223 */ /* 0x040fe20000000006 */
[----:B------:R-:W-:Y:S01]  /*8730*/  IADD3 R111, PT, PT, R96, R109, RZ ;  /* 0x0000006d606f7210 */ /* 0x000fe20007ffe0ff */
[C---:B------:R-:W-:Y:S01]  /*8740*/  FFMA R7, R41.reuse, R44, R7 ;  /* 0x0000002c29077223 */ /* 0x040fe20000000007 */
[C---:B------:R-:W-:Y:S01]  /*8750*/  FFMA R8, R41.reuse, R45, R8 ;  /* 0x0000002d29087223 */ /* 0x040fe20000000008 */
[----:B------:R-:W-:Y:S01]  /*8760*/  FFMA R9, R41, R46, R9 ;  /* 0x0000002e29097223 */ /* 0x000fe20000000009 */
[----:B------:R-:W-:Y:S01]  /*8770*/  FMUL R10, R38, R10 ;  /* 0x0000000a260a7220 */ /* 0x000fe20000400000 */
[----:B------:R-:W-:Y:S01]  /*8780*/  LOP3.LUT R62, R66, 0xffff0000, RZ, 0xc0, !PT ;  /* 0xffff0000423e7812 */ /* 0x000fe200078ec0ff */
[C---:B------:R-:W-:Y:S01]  /*8790*/  FMUL R11, R38.reuse, R11 ;  /* 0x0000000b260b7220 */ /* 0x040fe20000400000 */
[----:B------:R-:W-:Y:S01]  /*87a0*/  F2FP.BF16.F32.PACK_AB R81, R7, R6 ;  /* 0x000000060751723e */ /* 0x000fe200000010ff */
[----:B------:R-:W-:Y:S01]  /*87b0*/  FFMA R10, R41, R47, R10 ;  /* 0x0000002f290a7223 */ /* 0x000fe2000000000a */
[----:B------:R-:W-:Y:S01]  /*87c0*/  F2FP.BF16.F32.PACK_AB R82, R9, R8 ;  /* 0x000000080952723e */ /* 0x000fe200000010ff */
[----:B------:R-:W-:Y:S01]  /*87d0*/  FFMA R11, R41, R48, R11 ;  /* 0x00000030290b7223 */ /* 0x000fe2000000000b */
[C---:B------:R-:W-:Y:S01]  /*87e0*/  FMUL R0, R38.reuse, R12 ;  /* 0x0000000c26007220 */ /* 0x040fe20000400000 */
[C---:B------:R-:W-:Y:S01]  /*87f0*/  FMUL R2, R38.reuse, R13 ;  /* 0x0000000d26027220 */ /* 0x040fe20000400000 */
[C---:B------:R-:W-:Y:S01]  /*8800*/  FMUL R3, R38.reuse, R14 ;  /* 0x0000000e26037220 */ /* 0x040fe20000400000 */
[----:B------:R-:W-:Y:S01]  /*8810*/  SHF.L.U32 R63, R67, 0x10, RZ ;  /* 0x00000010433f7819 */ /* 0x000fe200000006ff */
[----:B------:R-:W-:Y:S01]  /*8820*/  FFMA R0, R41, R49, R0 ;  /* 0x0000003129007223 */ /* 0x000fe20000000000 */
[----:B------:R-:W-:Y:S01]  /*8830*/  F2FP.BF16.F32.PACK_AB R83, R11, R10 ;  /* 0x0000000a0b53723e */ /* 0x000fe200000010ff */
[----:B------:R-:W-:Y:S01]  /*8840*/  FFMA R2, R41, R51, R2 ;  /* 0x0000003329027223 */ /* 0x000fe20000000002 */
[C---:B------:R-:W-:Y:S01]  /*8850*/  FMUL R15, R38.reuse, R15 ;  /* 0x0000000f260f7220 */ /* 0x040fe20000400000 */
[C---:B------:R-:W-:Y:S01]  /*8860*/  FMUL R12, R38.reuse, R16 ;  /* 0x00000010260c7220 */ /* 0x040fe20000400000 */
[----:B------:R-:W-:Y:S01]  /*8870*/  FMUL R13, R38, R17 ;  /* 0x00000011260d7220 */ /* 0x000fe20000400000 */
[----:B------:R1:W-:Y:S01]  /*8880*/  STS.128 [R97+UR4], R80 ;  /* 0x0000005061007988 */ /* 0x0003e20008000c04 */
[----:B------:R-:W-:Y:S01]  /*8890*/  LOP3.LUT R64, R67, 0xffff0000, RZ, 0xc0, !PT ;  /* 0xffff000043407812 */ /* 0x000fe200078ec0ff */
[C---:B------:R-:W-:Y:S01]  /*88a0*/  FFMA R3, R41.reuse, R50, R3 ;  /* 0x0000003229037223 */ /* 0x040fe20000000003 */
[----:B------:R-:W-:Y:S01]  /*88b0*/  SHF.L.U32 R65, R72, 0x10, RZ ;  /* 0x0000001048417819 */ /* 0x000fe200000006ff */
[C---:B------:R-:W-:Y:S01]  /*88c0*/  FFMA R15, R41.reuse, R52, R15 ;  /* 0x00000034290f7223 */ /* 0x040fe2000000000f */
[----:B------:R-:W-:Y:S01]  /*88d0*/  F2FP.BF16.F32.PACK_AB R104, R2, R0 ;  /* 0x000000000268723e */ /* 0x000fe200000010ff */
[C---:B------:R-:W-:Y:S01]  /*88e0*/  FFMA R12, R41.reuse, R53, R12 ;  /* 0x00000035290c7223 */ /* 0x040fe2000000000c */
[C---:B------:R-:W-:Y:S01]  /*88f0*/  FFMA R13, R41.reuse, R54, R13 ;  /* 0x00000036290d7223 */ /* 0x040fe2000000000d */
[C---:B------:R-:W-:Y:S01]  /*8900*/  FMUL R14, R38.reuse, R18 ;  /* 0x00000012260e7220 */ /* 0x040fe20000400000 */
[C---:B------:R-:W-:Y:S01]  /*8910*/  FMUL R19, R38.reuse, R19 ;  /* 0x0000001326137220 */ /* 0x040fe20000400000 */
[C---:B------:R-:W-:Y:S01]  /*8920*/  FMUL R16, R38.reuse, R20 ;  /* 0x0000001426107220 */ /* 0x040fe20000400000 */
[C---:B------:R-:W-:Y:S01]  /*8930*/  FMUL R17, R38.reuse, R21 ;  /* 0x0000001526117220 */ /* 0x040fe20000400000 */
[C---:B------:R-:W-:Y:S01]  /*8940*/  FFMA R14, R41.reuse, R55, R14 ;  /* 0x00000037290e7223 */ /* 0x040fe2000000000e */
        /* <DEDUP_REMOVED lines=9> */
[----:B------:R-:W-:Y:S01]  /*89e0*/  FFMA R23, R41, R60, R23 ;  /* 0x0000003c29177223 */ /* 0x000fe20000000017 */
[C---:B------:R-:W-:Y:S01]  /*89f0*/  FMUL R27, R38.reuse, R27 ;  /* 0x0000001b261b7220 */ /* 0x040fe20000400000 */
[----:B------:R-:W-:Y:S01]  /*8a00*/  F2FP.BF16.F32.PACK_AB R105, R15, R3 ;  /* 0x000000030f69723e */ /* 0x000fe200000010ff */
[----:B------:R-:W-:Y:S01]  /*8a10*/  FFMA R20, R41, R61, R20 ;  /* 0x0000003d29147223 */ /* 0x000fe20000000014 */
[----:B------:R-:W-:Y:S01]  /*8a20*/  F2FP.BF16.F32.PACK_AB R106, R13, R12 ;  /* 0x0000000c0d6a723e */ /* 0x000fe200000010ff */
[----:B------:R-:W-:Y:S01]  /*8a30*/  FMUL R24, R38, R28 ;  /* 0x0000001c26187220 */ /* 0x000fe20000400000 */
[----:B------:R-:W-:Y:S01]  /*8a40*/  F2FP.BF16.F32.PACK_AB R107, R19, R14 ;  /* 0x0000000e136b723e */ /* 0x000fe200000010ff */
[----:B------:R-:W-:Y:S01]  /*8a50*/  FFMA R21, R41, R62, R21 ;  /* 0x0000003e29157223 */ /* 0x000fe20000000015 */
[----:B------:R-:W-:Y:S01]  /*8a60*/  LOP3.LUT R66, R72, 0xffff0000, RZ, 0xc0, !PT ;  /* 0xffff000048427812 */ /* 0x000fe200078ec0ff */
[C---:B------:R-:W-:Y:S01]  /*8a70*/  FMUL R25, R38.reuse, R29 ;  /* 0x0000001d26197220 */ /* 0x040fe20000400000 */
[----:B------:R-:W-:Y:S01]  /*8a80*/  SHF.L.U32 R67, R73, 0x10, RZ ;  /* 0x0000001049437819 */ /* 0x000fe200000006ff */
[----:B------:R1:W-:Y:S01]  /*8a90*/  STS.128 [R109+0x10], R104 ;  /* 0x000010686d007388 */ /* 0x0003e20000000c00 */
[----:B------:R-:W-:Y:S01]  /*8aa0*/  FFMA R22, R41, R63, R22 ;  /* 0x0000003f29167223 */ /* 0x000fe20000000016 */
[----:B------:R-:W-:Y:S01]  /*8ab0*/  LOP3.LUT R68, R73, 0xffff0000, RZ, 0xc0, !PT ;  /* 0xffff000049447812 */ /* 0x000fe200078ec0ff */
[----:B------:R-:W-:Y:S01]  /*8ac0*/  FMUL R26, R38, R30 ;  /* 0x0000001e261a7220 */ /* 0x000fe20000400000 */
[C---:B------:R-:W-:Y:S01]  /*8ad0*/  FFMA R27, R41.reuse, R64, R27 ;  /* 0x00000040291b7223 */ /* 0x040fe2000000001b */
[----:B------:R-:W-:Y:S01]  /*8ae0*/  SHF.L.U32 R69, R74, 0x10, RZ ;  /* 0x000000104a457819 */ /* 0x000fe200000006ff */
[----:B------:R-:W-:Y:S01]  /*8af0*/  FMUL R31, R38, R31 ;  /* 0x0000001f261f7220 */ /* 0x000fe20000400000 */
[C---:B------:R-:W-:Y:S01]  /*8b00*/  FFMA R24, R41.reuse, R65, R24 ;  /* 0x0000004129187223 */ /* 0x040fe20000000018 */
[----:B------:R-:W-:Y:S01]  /*8b10*/  LOP3.LUT R70, R74, 0xffff0000, RZ, 0xc0, !PT ;  /* 0xffff00004a467812 */ /* 0x000fe200078ec0ff */
[C---:B------:R-:W-:Y:S01]  /*8b20*/  FMUL R28, R38.reuse, R32 ;  /* 0x00000020261c7220 */ /* 0x040fe20000400000 */
[----:B------:R-:W-:Y:S01]  /*8b30*/  FFMA R25, R41, R66, R25 ;  /* 0x0000004229197223 */ /* 0x000fe20000000019 */
[----:B------:R-:W-:Y:S01]  /*8b40*/  SHF.L.U32 R71, R75, 0x10, RZ ;  /* 0x000000104b477819 */ /* 0x000fe200000006ff */
[C---:B------:R-:W-:Y:S01]  /*8b50*/  FMUL R29, R38.reuse, R33 ;  /* 0x00000021261d7220 */ /* 0x040fe20000400000 */
[----:B------:R-:W-:Y:S01]  /*8b60*/  FFMA R26, R41, R67, R26 ;  /* 0x00000043291a7223 */ /* 0x000fe2000000001a */
[----:B------:R-:W-:Y:S01]  /*8b70*/  LOP3.LUT R72, R75, 0xffff0000, RZ, 0xc0, !PT ;  /* 0xffff00004b487812 */ /* 0x000fe200078ec0ff */
        /* <DEDUP_REMOVED lines=8> */
[----:B------:R-:W-:Y:S01]  /*8c00*/  FFMA R30, R41, R71, R30 ;  /* 0x00000047291e7223 */ /* 0x000fe2000000001e */
[----:B------:R-:W-:Y:S01]  /*8c10*/  F2FP.BF16.F32.PACK_AB R115, R27, R22 ;  /* 0x000000161b73723e */ /* 0x000fe200000010ff */
[----:B------:R-:W-:Y:S01]  /*8c20*/  FFMA R35, R41, R72, R35 ;  /* 0x0000004829237223 */ /* 0x000fe20000000023 */
[----:B------:R-:W-:Y:S02]  /*8c30*/  F2FP.BF16.F32.PACK_AB R116, R25, R24 ;  /* 0x000000181974723e */ /* 0x000fe400000010ff */
[----:B------:R-:W-:Y:S01]  /*8c40*/  F2FP.BF16.F32.PACK_AB R117, R31, R26 ;  /* 0x0000001a1f75723e */ /* 0x000fe200000010ff */
[----:B------:R1:W-:Y:S01]  /*8c50*/  STS.128 [R110+0x20], R112 ;  /* 0x000020706e007388 */ /* 0x0003e20000000c00 */
        /* <DEDUP_REMOVED lines=12> */
[----:B------:R-:W-:Y:S02]  /*8d20*/  UIADD3 UR9, UPT, UPT, UR49, 0x20, URZ ;  /* 0x0000002031097890 */ /* 0x000fe4000fffe0ff */
[----:B------:R-:W-:Y:S02]  /*8d30*/  UIADD3 UR8, UPT, UPT, UR47, 0x200, UR4 ;  /* 0x000002002f087890 */ /* 0x000fe4000fffe004 */
[----:B--2---:R-:W-:Y:S03]  /*8d40*/  UIADD3 UR6, UP0, UPT, UR10, 0xa80, URZ ;  /* 0x00000a800a067890 */ /* 0x004fe6000ff1e0ff */
[----:B------:R-:W-:Y:S01]  /*8d50*/  UMOV UR10, UR50 ;  /* 0x00000032000a7c82 */ /* 0x000fe20008000000 */
[----:B------:R-:W-:Y:S03]  /*8d60*/  UIADD3.X UR7, UPT, UPT, URZ, UR11, URZ, UP0, !UPT ;  /* 0x0000000bff077290 */ /* 0x000fe600087fe4ff */
[----:B------:R-:W-:Y:S06]  /*8d70*/  UMOV UR11, UR36 ;  /* 0x00000024000b7c82 */ /* 0x000fec0008000000 */
[----:B------:R2:W-:Y:S02]  /*8d80*/  UTMASTG.3D [UR8], [UR6] ;  /* 0x00000008060073b5 */ /* 0x0005e40008010000 */
[----:B--2---:R0:W-:Y:S02]  /*8d90*/  UTMACMDFLUSH ;  /* 0x00000000000079b7 */ /* 0x0041e40000000000 */
.L_x_134:
[----:B------:R-:W-:Y:S05]  /*8da0*/  BSYNC.RECONVERGENT B0 ;  /* 0x0000000000007941 */ /* 0x000fea0003800200 */
.L_x_133:
[----:B------:R-:W-:Y:S01]  /*8db0*/  UIADD3 UR4, UPT, UPT, UR45, 0x1, URZ ;  /* 0x000000012d047890 */ /* 0x000fe2000fffe0ff */
[----:B------:R-:W-:Y:S03]  /*8dc0*/  BSSY.RECONVERGENT B0, `(.L_x_135) ;  /* 0x0000008000007945 */ /* 0x000fe60003800200 */
[----:B------:R-:W-:Y:S04]  /*8dd0*/  UISETP.NE.AND UP0, UPT, UR4, 0x3, UPT ;  /* 0x000000030400788c */ /* 0x000fe8000bf05270 */
[----:B------:R-:W-:Y:S02]  /*8de0*/  UISETP.EQ.XOR UP1, UPT, UR44, 0x3, !UP0 ;  /* 0x000000032c00788c */ /* 0x000fe4000c722a70 */
[----:B------:R-:W-:Y:S02]  /*8df0*/  USEL UR46, UR4, URZ, UP0 ;  /* 0x000000ff042e7287 */ /* 0x000fe40008000000 */
[----:B------:R-:W-:Y:S04]  /*8e00*/  USEL UR5, URZ, 0x1, !UP1 ;  /* 0x00000001ff057887 */ /* 0x000fe8000c800000 */
[----:B------:R-:W-:Y:S01]  /*8e10*/  ULOP3.LUT UR54, UR54, UR5, URZ, 0x3c, !UPT ;  /* 0x0000000536367292 */ /* 0x000fe2000f8e3cff */
[----:B------:R-:W-:Y:S11]  /*8e20*/  @P0 BRA `(.L_x_136) ;  /* 0x0000000000040947 */ /* 0x000ff60003800000 */
[----:B------:R-:W-:Y:S04]  /*8e30*/  DEPBAR.LE SB0, 0x1 ;  /* 0x000080400000791a */ /* 0x000fe80000000000 */
.L_x_136:
[----:B------:R-:W-:Y:S05]  /*8e40*/  BSYNC.RECONVERGENT B0 ;  /* 0x0000000000007941 */ /* 0x000fea0003800200 */
.L_x_135:
[----:B------:R-:W-:Y:S01]  /*8e50*/  BAR.SYNC.DEFER_BLOCKING 0x1, 0x80 ;  /* 0x0042000000007b1d */ /* 0x000fe20000010000 */
[----:B------:R-:W-:Y:S01]  /*8e60*/  UISETP.NE.AND UP0, UPT, UR53, -0x2, UPT ;  /* 0xfffffffe3500788c */ /* 0x000fe2000bf05270 */
[----:B------:R-:W-:Y:S08]  /*8e70*/  IADD3 R0, PT, PT, R36, 0x1, RZ ;  /* 0x0000000124007810 */ /* 0x000ff00007ffe0ff */
[----:B------:R-:W-:Y:S05]  /*8e80*/  BRA.U !UP0, `(.L_x_137) ;  /* 0x0000000108287547 */ /* 0x000fea000b800000 */
[----:B------:R-:W-:Y:S01]  /*8e90*/  ISETP.NE.AND P0, PT, R108, RZ, PT ;  /* 0x000000ff6c00720c */ /* 0x000fe20003f05270 */
[----:B------:R-:W-:Y:S01]  /*8ea0*/  IMAD.U32 R3, RZ, RZ, UR52 ;  /* 0x00000034ff037e24 */ /* 0x000fe2000f8e00ff */
[----:B------:R-:W-:Y:S01]  /*8eb0*/  UIADD3 UR4, UPT, UPT, UR52, 0x1, URZ ;  /* 0x0000000134047890 */ /* 0x000fe2000fffe0ff */
[----:B------:R-:W-:Y:S03]  /*8ec0*/  IMAD.U32 R2, RZ, RZ, UR55 ;  /* 0x00000037ff027e24 */ /* 0x000fe6000f8e00ff */
[----:B------:R-:W-:Y:S04]  /*8ed0*/  UISETP.NE.AND UP0, UPT, UR4, 0x3, UPT ;  /* 0x000000030400788c */ /* 0x000fe8000bf05270 */
[----:B------:R-:W-:Y:S03]  /*8ee0*/  USEL UR52, UR4, URZ, UP0 ;  /* 0x000000ff04347287 */ /* 0x000fe60008000000 */
[----:B------:R-:W-:Y:S05]  /*8ef0*/  @P0 LEA R3, R3, UR47, 0x3 ;  /* 0x0000002f03030c11 */ /* 0x000fea000f8e18ff */
[----:B------:R-:W-:Y:S05]  /*8f00*/  @P0 VIADD R3, R3, 0xa8 ;  /* 0x000000a803030836 */ /* 0x000fea0000000000 */
[----:B------:R-:W-:Y:S04]  /*8f10*/  @P0 PRMT R2, R2, 0x654, R3 ;  /* 0x0000065402020816 */ /* 0x000fe80000000003 */
[----:B------:R2:W-:Y:S03]  /*8f20*/  @P0 SYNCS.ARRIVE.TRANS64.RED.A1T0 RZ, [R2+URZ], RZ ;  /* 0x000000ff02ff09a7 */ /* 0x0005e600081004ff */
.L_x_137:
[----:B------:R-:W-:Y:S01]  /*8f30*/  R2UR UR6, R103 ;  /* 0x00000000670672ca */ /* 0x000fe200000e0000 */
[----:B------:R-:W-:Y:S01]  /*8f40*/  UIADD3 UR53, UPT, UPT, UR53, 0x2, URZ ;  /* 0x0000000235357890 */ /* 0x000fe2000fffe0ff */
[----:B------:R-:W-:Y:S02]  /*8f50*/  R2UR UR5, R86 ;  /* 0x00000000560572ca */ /* 0x000fe400000e0000 */
[----:B------:R-:W-:Y:S02]  /*8f60*/  R2UR UR4, R87 ;  /* 0x00000000570472ca */ /* 0x000fe400000e0000 */
[----:B------:R-:W-:Y:S02]  /*8f70*/  R2UR UR36, R101 ;  /* 0x00000000652472ca */ /* 0x000fe400000e0000 */
[----:B------:R-:W-:Y:S02]  /*8f80*/  ISETP.NE.AND P0, PT, R91, 0x2, PT ;  /* 0x000000025b00780c */ /* 0x000fe40003f05270 */
[----:B------:R-:W-:Y:S02]  /*8f90*/  ISETP.NE.AND P1, PT, R0, 0x2, PT ;  /* 0x000000020000780c */ /* 0x000fe40003f25270 */
[----:B------:R-:W-:Y:S01]  /*8fa0*/  SEL R3, RZ, 0x1, P0 ;  /* 0x00000001ff037807 */ /* 0x000fe20000000000 */
[----:B------:R-:W-:Y:S01]  /*8fb0*/  UISETP.NE.AND UP0, UPT, UR6, URZ, UPT ;  /* 0x000000ff0600728c */ /* 0x000fe2000bf05270 */
[----:B--2---:R-:W-:Y:S01]  /*8fc0*/  SEL R2, RZ, 0x1, P1 ;  /* 0x00000001ff027807 */ /* 0x004fe20000800000 */
[----:B------:R-:W-:Y:S01]  /*8fd0*/  UIADD3 UR26, UPT, UPT, UR37, UR5, URZ ;  /* 0x00000005251a7290 */ /* 0x000fe2000fffe0ff */
[----:B------:R-:W-:Y:S01]  /*8fe0*/  LOP3.LUT R94, R94, R3, RZ, 0x3c, !PT ;  /* 0x000000035e5e7212 */ /* 0x000fe200078e3cff */
[----:B------:R-:W-:Y:S01]  /*8ff0*/  UIADD3 UR27, UPT, UPT, UR38, UR4, URZ ;  /* 0x00000004261b7290 */ /* 0x000fe2000fffe0ff */
[----:B------:R-:W-:Y:S02]  /*9000*/  LOP3.LUT R95, R95, R2, RZ, 0x3c, !PT ;  /* 0x000000025f5f7212 */ /* 0x000fe400078e3cff */
[----:B------:R-:W-:Y:S02]  /*9010*/  SEL R91, R91, RZ, P0 ;  /* 0x000000ff5b5b7207 */ /* 0x000fe40000000000 */
[----:B------:R-:W-:Y:S01]  /*9020*/  SEL R36, R0, RZ, P1 ;  /* 0x000000ff00247207 */ /* 0x000fe20000800000 */
[----:B------:R-:W-:Y:S06]  /*9030*/  BRA.U UP0, `(.L_x_138) ;  /* 0xffffffd500807547 */ /* 0x000fec000b83ffff */
[----:B------:R-:W-:-:S13]  /*9040*/  R2UR UR4, R88 ;  /* 0x00000000580472ca */ /* 0x000fda00000e0000 */
[----:B------:R-:W-:-:S09]  /*9050*/  UISETP.NE.AND UP0, UPT, UR4, URZ, UPT ;  /* 0x000000ff0400728c */ /* 0x000fd2000bf05270 */
[----:B------:R-:W-:Y:S05]  /*9060*/  BRA.U !UP0, `(.L_x_139) ;  /* 0x0000000108487547 */ /* 0x000fea000b800000 */
[----:B------:R-:W2:Y:S02]  /*9070*/  LDCU.64 UR4, c[0x0][0xc90] ;  /* 0x00019200ff0477ac */ /* 0x000ea40008000a00 */
[----:B--2---:R-:W-:-:S04]  /*9080*/  UISETP.NE.U32.AND UP0, UPT, UR4, URZ, UPT ;  /* 0x000000ff0400728c */ /* 0x004fc8000bf05070 */
[----:B------:R-:W-:-:S09]  /*9090*/  UISETP.NE.AND.EX UP0, UPT, UR5, URZ, UPT, UP0 ;  /* 0x000000ff0500728c */ /* 0x000fd2000bf05300 */
[----:B------:R-:W-:Y:S05]  /*90a0*/  BRA.U UP0, `(.L_x_140) ;  /* 0x00000001000c7547 */ /* 0x000fea000b800000 */
[----:B------:R-:W-:-:S13]  /*90b0*/  FSETP.NEU.AND P0, PT, R41, RZ, PT ;  /* 0x000000ff2900720b */ /* 0x000fda0003f0d000 */
[----:B------:R-:W-:Y:S05]  /*90c0*/  @!P0 EXIT ;  /* 0x000000000000894d */ /* 0x000fea0003800000 */
[----:B------:R-:W-:Y:S05]  /*90d0*/  BRA `(.L_x_139) ;  /* 0x00000000002c7947 */ /* 0x000fea0003800000 */
.L_x_140:
[----:B------:R-:W-:Y:S01]  /*90e0*/  ISETP.NE.AND P0, PT, R90, RZ, PT ;  /* 0x000000ff5a00720c */ /* 0x000fe20003f05270 */
[----:B------:R-:W-:-:S12]  /*90f0*/  BSSY.RECONVERGENT B0, `(.L_x_139) ;  /* 0x0000009000007945 */ /* 0x000fd80003800200 */
[----:B------:R-:W-:Y:S05]  /*9100*/  @P0 BRA `(.L_x_141) ;  /* 0x0000000000140947 */ /* 0x000fea0003800000 */
[----:B------:R-:W2:Y:S02]  /*9110*/  LDCU.64 UR4, c[0x0][0xc88] ;  /* 0x00019100ff0477ac */ /* 0x000ea40008000a00 */
[----:B--2---:R-:W-:-:S04]  /*9120*/  ISETP.NE.U32.AND P0, PT, RZ, UR4, PT ;  /* 0x00000004ff007c0c */ /* 0x004fc8000bf05070 */
[----:B------:R-:W-:-:S13]  /*9130*/  ISETP.NE.AND.EX P0, PT, RZ, UR5, PT, P0 ;  /* 0x00000005ff007c0c */ /* 0x000fda000bf05300 */
[----:B------:R-:W-:Y:S05]  /*9140*/  @!P0 EXIT ;  /* 0x000000000000894d */ /* 0x000fea0003800000 */
[----:B------:R-:W-:Y:S05]  /*9150*/  BRA `(.L_x_142) ;  /* 0x0000000000087947 */ /* 0x000fea0003800000 */
.L_x_141:
[----:B------:R-:W-:-:S13]  /*9160*/  FSETP.NEU.AND P0, PT, R41, RZ, PT ;  /* 0x000000ff2900720b */ /* 0x000fda0003f0d000 */
[----:B------:R-:W-:Y:S05]  /*9170*/  @!P0 EXIT ;  /* 0x000000000000894d */ /* 0x000fea0003800000 */
.L_x_142:
[----:B------:R-:W-:Y:S05]  /*9180*/  BSYNC.RECONVERGENT B0 ;  /* 0x0000000000007941 */ /* 0x000fea0003800200 */
.L_x_139:
[----:B------:R-:W-:Y:S01]  /*9190*/  ULEA UR4, UR52, UR47, 0x3 ;  /* 0x0000002f34047291 */ /* 0x000fe2000f8e18ff */
[----:B------:R-:W-:-:S04]  /*91a0*/  DEPBAR.LE SB0, 0x0 ;  /* 0x000080000000791a */ /* 0x000fc80000000000 */
[----:B------:R-:W-:-:S04]  /*91b0*/  UIADD3 UR4, UPT, UPT, UR4, 0xa8, URZ ;  /* 0x000000a804047890 */ /* 0x000fc8000fffe0ff */
[----:B------:R-:W-:-:S09]  /*91c0*/  UPRMT UR4, UR55, 0x654, UR4 ;  /* 0x0000065437047896 */ /* 0x000fd20008000004 */
[----:B------:R-:W-:Y:S01]  /*91d0*/  SYNCS.ARRIVE.TRANS64.RED.A1T0 RZ, [UR4], RZ ;  /* 0x000000ffffff79a7 */ /* 0x000fe20008100404 */
[----:B------:R-:W-:Y:S05]  /*91e0*/  EXIT ;  /* 0x000000000000794d */ /* 0x000fea0003800000 */
.L_x_25:
[----:B--2---:R2:W3:Y:S02]  /*91f0*/  SYNCS.PHASECHK.TRANS64.TRYWAIT P0, [R3+URZ+0x120], R2 ;  /* 0x00012002030075a7 */ /* 0x0044e400080011ff */
[----:B---3--:R-:W-:Y:S05]  /*9200*/  @!P0 NANOSLEEP.SYNCS 0x989680 ;  /* 0x009896800000895d */ /* 0x008fea0003900000 */
[----:B------:R-:W3:Y:S02]  /*9210*/  @!P0 SYNCS.PHASECHK.TRANS64 P0, [R3+URZ+0x120], R2 ;  /* 0x00012002030085a7 */ /* 0x000ee400080010ff */
[----:B---3--:R-:W-:Y:S05]  /*9220*/  @!P0 BRA `(.L_x_25) ;  /* 0xfffffffc00f08947 */ /* 0x008fea000383ffff */
[----:B------:R-:W-:Y:S05]  /*9230*/  BRA `(.L_x_143) ;  /* 0xffffff8800447947 */ /* 0x000fea000383ffff */
.L_x_28:
[----:B-1----:R-:W-:-:S07]  /*9240*/  MOV R0, UR6 ;  /* 0x0000000600007c02 */ /* 0x002fce0008000f00 */
.L_x_144:
[----:B-1----:R1:W2:Y:S02]  /*9250*/  SYNCS.PHASECHK.TRANS64.TRYWAIT P0, [R0+URZ+0x48], R3 ;  /* 0x00004803000075a7 */ /* 0x0022a400080011ff */
[----:B--2---:R-:W-:Y:S05]  /*9260*/  @!P0 NANOSLEEP.SYNCS 0x989680 ;  /* 0x009896800000895d */ /* 0x004fea0003900000 */
[----:B------:R-:W2:Y:S02]  /*9270*/  @!P0 SYNCS.PHASECHK.TRANS64 P0, [R0+URZ+0x48], R3 ;  /* 0x00004803000085a7 */ /* 0x000ea400080010ff */
[----:B--2---:R-:W-:Y:S05]  /*9280*/  @!P0 BRA `(.L_x_144) ;  /* 0xfffffffc00f08947 */ /* 0x004fea000383ffff */
[----:B------:R-:W-:Y:S05]  /*9290*/  BRA `(.L_x_27) ;  /* 0xffffff8800b87947 */ /* 0x000fea000383ffff */
.L_x_37:
[----:B-1----:R-:W-:-:S07]  /*92a0*/  MOV R0, UR7 ;  /* 0x0000000700007c02 */ /* 0x002fce0008000f00 */
.L_x_145:
[----:B-1----:R1:W2:Y:S02]  /*92b0*/  SYNCS.PHASECHK.TRANS64.TRYWAIT P0, [R0+URZ+0x48], R3 ;  /* 0x00004803000075a7 */ /* 0x0022a400080011ff */
[----:B--2---:R-:W-:Y:S05]  /*92c0*/  @!P0 NANOSLEEP.SYNCS 0x989680 ;  /* 0x009896800000895d */ /* 0x004fea0003900000 */
[----:B------:R-:W2:Y:S02]  /*92d0*/  @!P0 SYNCS.PHASECHK.TRANS64 P0, [R0+URZ+0x48], R3 ;  /* 0x00004803000085a7 */ /* 0x000ea400080010ff */
[----:B--2---:R-:W-:Y:S05]  /*92e0*/  @!P0 BRA `(.L_x_145) ;  /* 0xfffffffc00f08947 */ /* 0x004fea000383ffff */
[----:B------:R-:W-:Y:S05]  /*92f0*/  BRA `(.L_x_36) ;  /* 0xffffff8c00d47947 */ /* 0x000fea000383ffff */
.L_x_44:
[----:B-1----:R1:W4:Y:S02]  /*9300*/  SYNCS.PHASECHK.TRANS64.TRYWAIT P0, [R3+URZ+0xd0], R0 ;  /* 0x0000d000030075a7 */ /* 0x00232400080011ff */
[----:B----4-:R-:W-:Y:S05]  /*9310*/  @!P0 NANOSLEEP.SYNCS 0x989680 ;  /* 0x009896800000895d */ /* 0x010fea0003900000 */
[----:B------:R-:W4:Y:S02]  /*9320*/  @!P0 SYNCS.PHASECHK.TRANS64 P0, [R3+URZ+0xd0], R0 ;  /* 0x0000d000030085a7 */ /* 0x000f2400080010ff */
[----:B----4-:R-:W-:Y:S05]  /*9330*/  @!P0 BRA `(.L_x_44) ;  /* 0xfffffffc00f08947 */ /* 0x010fea000383ffff */
[----:B------:R-:W-:Y:S05]  /*9340*/  BRA `(.L_x_146) ;  /* 0xffffff9000d07947 */ /* 0x000fea000383ffff */
.L_x_48:
[----:B-1----:R-:W-:-:S07]  /*9350*/  MOV R0, UR4 ;  /* 0x0000000400007c02 */ /* 0x002fce0008000f00 */
.L_x_147:
[----:B-1----:R1:W2:Y:S02]  /*9360*/  SYNCS.PHASECHK.TRANS64.TRYWAIT P0, [R0+URZ], R3 ;  /* 0x00000003000075a7 */ /* 0x0022a400080011ff */
[----:B--2---:R-:W-:Y:S05]  /*9370*/  @!P0 NANOSLEEP.SYNCS 0x989680 ;  /* 0x009896800000895d */ /* 0x004fea0003900000 */
[----:B------:R-:W2:Y:S02]  /*9380*/  @!P0 SYNCS.PHASECHK.TRANS64 P0, [R0+URZ], R3 ;  /* 0x00000003000085a7 */ /* 0x000ea400080010ff */
[----:B--2---:R-:W-:Y:S05]  /*9390*/  @!P0 BRA `(.L_x_147) ;  /* 0xfffffffc00f08947 */ /* 0x004fea000383ffff */
[----:B------:R-:W-:Y:S05]  /*93a0*/  BRA `(.L_x_148) ;  /* 0xffffff98007c7947 */ /* 0x000fea000383ffff */
.L_x_49:
[----:B------:R-:W-:-:S07]  /*93b0*/  MOV R0, UR5 ;  /* 0x0000000500007c02 */ /* 0x000fce0008000f00 */
.L_x_149:
[----:B-1----:R1:W2:Y:S02]  /*93c0*/  SYNCS.PHASECHK.TRANS64.TRYWAIT P0, [R0+URZ], R3 ;  /* 0x00000003000075a7 */ /* 0x0022a400080011ff */
[----:B--2---:R-:W-:Y:S05]  /*93d0*/  @!P0 NANOSLEEP.SYNCS 0x989680 ;  /* 0x009896800000895d */ /* 0x004fea0003900000 */
[----:B------:R-:W2:Y:S02]  /*93e0*/  @!P0 SYNCS.PHASECHK.TRANS64 P0, [R0+URZ], R3 ;  /* 0x00000003000085a7 */ /* 0x000ea400080010ff */
[----:B--2---:R-:W-:Y:S05]  /*93f0*/  @!P0 BRA `(.L_x_149) ;  /* 0xfffffffc00f08947 */ /* 0x004fea000383ffff */
[----:B------:R-:W-:Y:S05]  /*9400*/  BRA `(.L_x_150) ;  /* 0xffffff9800887947 */ /* 0x000fea000383ffff */
.L_x_50:
[----:B------:R-:W-:-:S07]  /*9410*/  MOV R0, UR5 ;  /* 0x0000000500007c02 */ /* 0x000fce0008000f00 */
.L_x_151:
[----:B-1----:R1:W2:Y:S02]  /*9420*/  SYNCS.PHASECHK.TRANS64.TRYWAIT P0, [R0+URZ], R3 ;  /* 0x00000003000075a7 */ /* 0x0022a400080011ff */
[----:B--2---:R-:W-:Y:S05]  /*9430*/  @!P0 NANOSLEEP.SYNCS 0x989680 ;  /* 0x009896800000895d */ /* 0x004fea0003900000 */
[----:B------:R-:W2:Y:S02]  /*9440*/  @!P0 SYNCS.PHASECHK.TRANS64 P0, [R0+URZ], R3 ;  /* 0x00000003000085a7 */ /* 0x000ea400080010ff */
[----:B--2---:R-:W-:Y:S05]  /*9450*/  @!P0 BRA `(.L_x_151) ;  /* 0xfffffffc00f08947 */ /* 0x004fea000383ffff */
[----:B------:R-:W-:Y:S05]  /*9460*/  BRA `(.L_x_152) ;  /* 0xffffff9800947947 */ /* 0x000fea000383ffff */
.L_x_51:
[----:B------:R-:W-:-:S07]  /*9470*/  MOV R0, UR5 ;  /* 0x0000000500007c02 */ /* 0x000fce0008000f00 */
.L_x_153:
[----:B-1----:R1:W2:Y:S02]  /*9480*/  SYNCS.PHASECHK.TRANS64.TRYWAIT P0, [R0+URZ], R3 ;  /* 0x00000003000075a7 */ /* 0x0022a400080011ff */
[----:B--2---:R-:W-:Y:S05]  /*9490*/  @!P0 NANOSLEEP.SYNCS 0x989680 ;  /* 0x009896800000895d */ /* 0x004fea0003900000 */
[----:B------:R-:W2:Y:S02]  /*94a0*/  @!P0 SYNCS.PHASECHK.TRANS64 P0, [R0+URZ], R3 ;  /* 0x00000003000085a7 */ /* 0x000ea400080010ff */
[----:B--2---:R-:W-:Y:S05]  /*94b0*/  @!P0 BRA `(.L_x_153) ;  /* 0xfffffffc00f08947 */ /* 0x004fea000383ffff */
[----:B------:R-:W-:Y:S05]  /*94c0*/  BRA `(.L_x_154) ;  /* 0xffffff9800a07947 */ /* 0x000fea000383ffff */
.L_x_52:
[----:B------:R-:W-:-:S07]  /*94d0*/  MOV R0, UR5 ;  /* 0x0000000500007c02 */ /* 0x000fce0008000f00 */
.L_x_155:
[----:B-1----:R1:W2:Y:S02]  /*94e0*/  SYNCS.PHASECHK.TRANS64.TRYWAIT P0, [R0+URZ], R3 ;  /* 0x00000003000075a7 */ /* 0x0022a400080011ff */
[----:B--2---:R-:W-:Y:S05]  /*94f0*/  @!P0 NANOSLEEP.SYNCS 0x989680 ;  /* 0x009896800000895d */ /* 0x004fea0003900000 */
[----:B------:R-:W2:Y:S02]  /*9500*/  @!P0 SYNCS.PHASECHK.TRANS64 P0, [R0+URZ], R3 ;  /* 0x00000003000085a7 */ /* 0x000ea400080010ff */
[----:B--2---:R-:W-:Y:S05]  /*9510*/  @!P0 BRA `(.L_x_155) ;  /* 0xfffffffc00f08947 */ /* 0x004fea000383ffff */
[----:B------:R-:W-:Y:S05]  /*9520*/  BRA `(.L_x_156) ;  /* 0xffffff9800ac7947 */ /* 0x000fea000383ffff */
.L_x_53:
[----:B------:R-:W-:-:S07]  /*9530*/  MOV R0, UR5 ;  /* 0x0000000500007c02 */ /* 0x000fce0008000f00 */
.L_x_157:
[----:B-1----:R1:W2:Y:S02]  /*9540*/  SYNCS.PHASECHK.TRANS64.TRYWAIT P0, [R0+URZ], R3 ;  /* 0x00000003000075a7 */ /* 0x0022a400080011ff */
[----:B--2---:R-:W-:Y:S05]  /*9550*/  @!P0 NANOSLEEP.SYNCS 0x989680 ;  /* 0x009896800000895d */ /* 0x004fea0003900000 */
[----:B------:R-:W2:Y:S02]  /*9560*/  @!P0 SYNCS.PHASECHK.TRANS64 P0, [R0+URZ], R3 ;  /* 0x00000003000085a7 */ /* 0x000ea400080010ff */
[----:B--2---:R-:W-:Y:S05]  /*9570*/  @!P0 BRA `(.L_x_157) ;  /* 0xfffffffc00f08947 */ /* 0x004fea000383ffff */
[----:B------:R-:W-:Y:S05]  /*9580*/  BRA `(.L_x_158) ;  /* 0xffffff9800b87947 */ /* 0x000fea000383ffff */
.L_x_54:
[----:B------:R-:W-:-:S07]  /*9590*/  MOV R0, UR5 ;  /* 0x0000000500007c02 */ /* 0x000fce0008000f00 */
.L_x_159:
[----:B-1----:R1:W2:Y:S02]  /*95a0*/  SYNCS.PHASECHK.TRANS64.TRYWAIT P0, [R0+URZ], R3 ;  /* 0x00000003000075a7 */ /* 0x0022a400080011ff */
[----:B--2---:R-:W-:Y:S05]  /*95b0*/  @!P0 NANOSLEEP.SYNCS 0x989680 ;  /* 0x009896800000895d */ /* 0x004fea0003900000 */
[----:B------:R-:W2:Y:S02]  /*95c0*/  @!P0 SYNCS.PHASECHK.TRANS64 P0, [R0+URZ], R3 ;  /* 0x00000003000085a7 */ /* 0x000ea400080010ff */
[----:B--2---:R-:W-:Y:S05]  /*95d0*/  @!P0 BRA `(.L_x_159) ;  /* 0xfffffffc00f08947 */ /* 0x004fea000383ffff */
[----:B------:R-:W-:Y:S05]  /*95e0*/  BRA `(.L_x_160) ;  /* 0xffffff9800c47947 */ /* 0x000fea000383ffff */
.L_x_55:
[----:B------:R-:W-:-:S07]  /*95f0*/  MOV R0, UR5 ;  /* 0x0000000500007c02 */ /* 0x000fce0008000f00 */
.L_x_161:
[----:B-1----:R1:W2:Y:S02]  /*9600*/  SYNCS.PHASECHK.TRANS64.TRYWAIT P0, [R0+URZ], R3 ;  /* 0x00000003000075a7 */ /* 0x0022a400080011ff */
[----:B--2---:R-:W-:Y:S05]  /*9610*/  @!P0 NANOSLEEP.SYNCS 0x989680 ;  /* 0x009896800000895d */ /* 0x004fea0003900000 */
[----:B------:R-:W2:Y:S02]  /*9620*/  @!P0 SYNCS.PHASECHK.TRANS64 P0, [R0+URZ], R3 ;  /* 0x00000003000085a7 */ /* 0x000ea400080010ff */
[----:B--2---:R-:W-:Y:S05]  /*9630*/  @!P0 BRA `(.L_x_161) ;  /* 0xfffffffc00f08947 */ /* 0x004fea000383ffff */
[----:B------:R-:W-:Y:S05]  /*9640*/  BRA `(.L_x_162) ;  /* 0xffffff9800d07947 */ /* 0x000fea000383ffff */
.L_x_58:
[----:B--2---:R2:W3:Y:S02]  /*9650*/  SYNCS.PHASECHK.TRANS64.TRYWAIT P0, [R0+URZ+0x110], R5 ;  /* 0x00011005000075a7 */ /* 0x0044e400080011ff */
[----:B---3--:R-:W-:Y:S05]  /*9660*/  @!P0 NANOSLEEP.SYNCS 0x989680 ;  /* 0x009896800000895d */ /* 0x008fea0003900000 */
[----:B------:R-:W3:Y:S02]  /*9670*/  @!P0 SYNCS.PHASECHK.TRANS64 P0, [R0+URZ+0x110], R5 ;  /* 0x00011005000085a7 */ /* 0x000ee400080010ff */
[----:B---3--:R-:W-:Y:S05]  /*9680*/  @!P0 BRA `(.L_x_58) ;  /* 0xfffffffc00f08947 */ /* 0x008fea000383ffff */
[----:B------:R-:W-:Y:S05]  /*9690*/  BRA `(.L_x_163) ;  /* 0xffffff9c002c7947 */ /* 0x000fea000383ffff */
.L_x_59:
[----:B------:R-:W-:-:S07]  /*96a0*/  MOV R0, UR4 ;  /* 0x0000000400007c02 */ /* 0x000fce0008000f00 */
.L_x_164:
[----:B--2---:R2:W3:Y:S02]  /*96b0*/  SYNCS.PHASECHK.TRANS64.TRYWAIT P0, [R0+URZ+0xe0], R7 ;  /* 0x0000e007000075a7 */ /* 0x0044e400080011ff */
[----:B---3--:R-:W-:Y:S05]  /*96c0*/  @!P0 NANOSLEEP.SYNCS 0x989680 ;  /* 0x009896800000895d */ /* 0x008fea0003900000 */
[----:B------:R-:W3:Y:S02]  /*96d0*/  @!P0 SYNCS.PHASECHK.TRANS64 P0, [R0+URZ+0xe0], R7 ;  /* 0x0000e007000085a7 */ /* 0x000ee400080010ff */
[----:B---3--:R-:W-:Y:S05]  /*96e0*/  @!P0 BRA `(.L_x_164) ;  /* 0xfffffffc00f08947 */ /* 0x008fea000383ffff */
[----:B------:R-:W-:Y:S05]  /*96f0*/  BRA `(.L_x_165) ;  /* 0xffffff9c003c7947 */ /* 0x000fea000383ffff */
.L_x_60:
[----:B--2---:R2:W3:Y:S02]  /*9700*/  SYNCS.PHASECHK.TRANS64.TRYWAIT P1, [R0+URZ+0xd0], R5 ;  /* 0x0000d005000075a7 */ /* 0x0044e400080211ff */
[----:B---3--:R-:W-:Y:S05]  /*9710*/  @!P1 NANOSLEEP.SYNCS 0x989680 ;  /* 0x009896800000995d */ /* 0x008fea0003900000 */
[----:B------:R-:W3:Y:S02]  /*9720*/  @!P1 SYNCS.PHASECHK.TRANS64 P1, [R0+URZ+0xd0], R5 ;  /* 0x0000d005000095a7 */ /* 0x000ee400080210ff */
[----:B---3--:R-:W-:Y:S05]  /*9730*/  @!P1 BRA `(.L_x_60) ;  /* 0xfffffffc00f09947 */ /* 0x008fea000383ffff */
[----:B------:R-:W-:Y:S05]  /*9740*/  BRA `(.L_x_166) ;  /* 0xffffff9c006c7947 */ /* 0x000fea000383ffff */
.L_x_63:
[----:B------:R-:W-:-:S07]  /*9750*/  MOV R0, UR4 ;  /* 0x0000000400007c02 */ /* 0x000fce0008000f00 */
.L_x_167:
[----:B--2---:R2:W3:Y:S02]  /*9760*/  SYNCS.PHASECHK.TRANS64.TRYWAIT P0, [R0+URZ+0xe0], R3 ;  /* 0x0000e003000075a7 */ /* 0x0044e400080011ff */
[----:B---3--:R-:W-:Y:S05]  /*9770*/  @!P0 NANOSLEEP.SYNCS 0x989680 ;  /* 0x009896800000895d */ /* 0x008fea0003900000 */
[----:B------:R-:W3:Y:S02]  /*9780*/  @!P0 SYNCS.PHASECHK.TRANS64 P0, [R0+URZ+0xe0], R3 ;  /* 0x0000e003000085a7 */ /* 0x000ee400080010ff */
[----:B---3--:R-:W-:Y:S05]  /*9790*/  @!P0 BRA `(.L_x_167) ;  /* 0xfffffffc00f08947 */ /* 0x008fea000383ffff */
[----:B------:R-:W-:Y:S05]  /*97a0*/  BRA `(.L_x_62) ;  /* 0xffffff9c00c07947 */ /* 0x000fea000383ffff */
.L_x_72:
[----:B--2---:R-:W-:-:S04]  /*97b0*/  MOV R5, UR5 ;  /* 0x0000000500057c02 */ /* 0x004fc80008000f00 */
[----:B------:R2:W3:Y:S03]  /*97c0*/  SYNCS.PHASECHK.TRANS64.TRYWAIT P0, [R5+URZ+0x8], R6 ;  /* 0x00000806050075a7 */ /* 0x0004e600080011ff */
[----:B---3--:R-:W-:Y:S05]  /*97d0*/  @!P0 NANOSLEEP.SYNCS 0x989680 ;  /* 0x009896800000895d */ /* 0x008fea0003900000 */
[----:B------:R-:W3:Y:S02]  /*97e0*/  @!P0 SYNCS.PHASECHK.TRANS64 P0, [R5+URZ+0x8], R6 ;  /* 0x00000806050085a7 */ /* 0x000ee400080010ff */
[----:B---3--:R-:W-:Y:S05]  /*97f0*/  @!P0 BRA `(.L_x_72) ;  /* 0xfffffffc00ec8947 */ /* 0x008fea000383ffff */
[----:B------:R-:W-:Y:S05]  /*9800*/  BRA `(.L_x_71) ;  /* 0xffffffa000747947 */ /* 0x000fea000383ffff */
.L_x_74:
[----:B------:R-:W-:Y:S01]  /*9810*/  BSSY B0, `(.L_x_168) ;  /* 0x0000006000007945 */ /* 0x000fe20003800000 */
[----:B------:R-:W-:-:S07]  /*9820*/  MOV R15, 0xffffffff ;  /* 0xffffffff000f7802 */ /* 0x000fce0000000f00 */
[----:B-12--5:R-:W-:Y:S05]  /*9830*/  WARPSYNC.COLLECTIVE R15, `(.L_x_169) ;  /* 0x000000000f0c7348 */ /* 0x026fea0003c00000 */
[----:B------:R-:W-:Y:S02]  /*9840*/  ELECT P6, UR79, PT ;  /* 0x00000000004f782f */ /* 0x000fe400038c0000 */
[----:B------:R-:W-:Y:S01]  /*9850*/  MOV R14, UR79 ;  /* 0x0000004f000e7c02 */ /* 0x000fe20008000f00 */
[----:B-12--5:R-:W-:Y:S10]  /*9860*/  ENDCOLLECTIVE ;  /* 0x000000000000791b */ /* 0x026ff40003800000 */
.L_x_169:
[----:B------:R-:W-:Y:S05]  /*9870*/  BSYNC B0 ;  /* 0x0000000000007941 */ /* 0x000fea0003800000 */
.L_x_168:
[----:B------:R-:W-:Y:S01]  /*9880*/  PLOP3.LUT P0, PT, P6, PT, PT, 0x80, 0x8 ;  /* 0x000000000008781c */ /* 0x000fe2000370f070 */
[----:B------:R-:W-:-:S12]  /*9890*/  BRA `(.L_x_170) ;  /* 0xffffffa000a07947 */ /* 0x000fd8000383ffff */
.L_x_76:
[----:B--2---:R-:W-:-:S04]  /*98a0*/  MOV R3, UR5 ;  /* 0x0000000500037c02 */ /* 0x004fc80008000f00 */
[----:B------:R2:W3:Y:S03]  /*98b0*/  SYNCS.PHASECHK.TRANS64.TRYWAIT P0, [R3+URZ+0x8], R4 ;  /* 0x00000804030075a7 */ /* 0x0004e600080011ff */
[----:B---3--:R-:W-:Y:S05]  /*98c0*/  @!P0 NANOSLEEP.SYNCS 0x989680 ;  /* 0x009896800000895d */ /* 0x008fea0003900000 */
[----:B------:R-:W3:Y:S02]  /*98d0*/  @!P0 SYNCS.PHASECHK.TRANS64 P0, [R3+URZ+0x8], R4 ;  /* 0x00000804030085a7 */ /* 0x000ee400080010ff */
[----:B---3--:R-:W-:Y:S05]  /*98e0*/  @!P0 BRA `(.L_x_76) ;  /* 0xfffffffc00ec8947 */ /* 0x008fea000383ffff */
[----:B------:R-:W-:Y:S05]  /*98f0*/  BRA `(.L_x_75) ;  /* 0xffffffa000a47947 */ /* 0x000fea000383ffff */
.L_x_77:
[----:B-1----:R1:W2:Y:S02]  /*9900*/  SYNCS.PHASECHK.TRANS64.TRYWAIT P0, [R2+URZ+0xd0], R5 ;  /* 0x0000d005020075a7 */ /* 0x0022a400080011ff */
[----:B--2---:R-:W-:Y:S05]  /*9910*/  @!P0 NANOSLEEP.SYNCS 0x989680 ;  /* 0x009896800000895d */ /* 0x004fea0003900000 */
[----:B------:R-:W2:Y:S02]  /*9920*/  @!P0 SYNCS.PHASECHK.TRANS64 P0, [R2+URZ+0xd0], R5 ;  /* 0x0000d005020085a7 */ /* 0x000ea400080010ff */
[----:B--2---:R-:W-:Y:S05]  /*9930*/  @!P0 BRA `(.L_x_77) ;  /* 0xfffffffc00f08947 */ /* 0x004fea000383ffff */
[----:B------:R-:W-:Y:S05]  /*9940*/  BRA `(.L_x_171) ;  /* 0xffffffa400e47947 */ /* 0x000fea000383ffff */
.L_x_81:
[----:B------:R-:W-:-:S07]  /*9950*/  MOV R0, UR59 ;  /* 0x0000003b00007c02 */ /* 0x000fce0008000f00 */
.L_x_172:
[----:B-1----:R1:W2:Y:S02]  /*9960*/  SYNCS.PHASECHK.TRANS64.TRYWAIT P0, [R0+URZ+0x100], R5 ;  /* 0x00010005000075a7 */ /* 0x0022a400080011ff */
[----:B--2---:R-:W-:Y:S05]  /*9970*/  @!P0 NANOSLEEP.SYNCS 0x989680 ;  /* 0x009896800000895d */ /* 0x004fea0003900000 */
[----:B------:R-:W2:Y:S02]  /*9980*/  @!P0 SYNCS.PHASECHK.TRANS64 P0, [R0+URZ+0x100], R5 ;  /* 0x00010005000085a7 */ /* 0x000ea400080010ff */
[----:B--2---:R-:W-:Y:S05]  /*9990*/  @!P0 BRA `(.L_x_172) ;  /* 0xfffffffc00f08947 */ /* 0x004fea000383ffff */
[----:B------:R-:W-:Y:S05]  /*99a0*/  BRA `(.L_x_173) ;  /* 0xffffffac007c7947 */ /* 0x000fea000383ffff */
.L_x_84:
[----:B------:R-:W-:Y:S07]  /*99b0*/  MOV R0, UR7 ;  /* 0x0000000700007c02 */ /* 0x000fee0008000f00 */
.L_x_174:
[----:B-1----:R1:W2:Y:S02]  /*99c0*/  SYNCS.PHASECHK.TRANS64.TRYWAIT P0, [R0+URZ], R5 ;  /* 0x00000005000075a7 */ /* 0x0022a400080011ff */
[----:B--2---:R-:W-:Y:S05]  /*99d0*/  @!P0 NANOSLEEP.SYNCS 0x989680 ;  /* 0x009896800000895d */ /* 0x004fea0003900000 */
[----:B------:R-:W2:Y:S02]  /*99e0*/  @!P0 SYNCS.PHASECHK.TRANS64 P0, [R0+URZ], R5 ;  /* 0x00000005000085a7 */ /* 0x000ea400080010ff */
[----:B--2---:R-:W-:Y:S05]  /*99f0*/  @!P0 BRA `(.L_x_174) ;  /* 0xfffffffc00f08947 */ /* 0x004fea000383ffff */
[----:B------:R-:W-:Y:S05]  /*9a00*/  BRA `(.L_x_83) ;  /* 0xffffffac00ec7947 */ /* 0x000fea000383ffff */
.L_x_88:
[----:B-1----:R-:W-:-:S07]  /*9a10*/  MOV R0, UR4 ;  /* 0x0000000400007c02 */ /* 0x002fce0008000f00 */
.L_x_175:
[----:B-1----:R1:W2:Y:S02]  /*9a20*/  SYNCS.PHASECHK.TRANS64.TRYWAIT P0, [R0+URZ], R3 ;  /* 0x00000003000075a7 */ /* 0x0022a400080011ff */
[----:B--2---:R-:W-:Y:S05]  /*9a30*/  @!P0 NANOSLEEP.SYNCS 0x989680 ;  /* 0x009896800000895d */ /* 0x004fea0003900000 */
[----:B------:R-:W2:Y:S02]  /*9a40*/  @!P0 SYNCS.PHASECHK.TRANS64 P0, [R0+URZ], R3 ;  /* 0x00000003000085a7 */ /* 0x000ea400080010ff */
[----:B--2---:R-:W-:Y:S05]  /*9a50*/  @!P0 BRA `(.L_x_175) ;  /* 0xfffffffc00f08947 */ /* 0x004fea000383ffff */
[----:B------:R-:W-:Y:S05]  /*9a60*/  BRA `(.L_x_176) ;  /* 0xffffffb4001c7947 */ /* 0x000fea000383ffff */
.L_x_91:
[----:B------:R-:W-:-:S07]  /*9a70*/  MOV R0, UR34 ;  /* 0x0000002200007c02 */ /* 0x000fce0008000f00 */
.L_x_177:
[----:B-1----:R1:W2:Y:S02]  /*9a80*/  SYNCS.PHASECHK.TRANS64.TRYWAIT P1, [R0+URZ+0x130], R3 ;  /* 0x00013003000075a7 */ /* 0x0022a400080211ff */
[----:B--2---:R-:W-:Y:S05]  /*9a90*/  @!P1 NANOSLEEP.SYNCS 0x989680 ;  /* 0x009896800000995d */ /* 0x004fea0003900000 */
[----:B------:R-:W2:Y:S02]  /*9aa0*/  @!P1 SYNCS.PHASECHK.TRANS64 P1, [R0+URZ+0x130], R3 ;  /* 0x00013003000095a7 */ /* 0x000ea400080210ff */
[----:B--2---:R-:W-:Y:S05]  /*9ab0*/  @!P1 BRA `(.L_x_177) ;  /* 0xfffffffc00f09947 */ /* 0x004fea000383ffff */
[----:B------:R-:W-:Y:S05]  /*9ac0*/  BRA `(.L_x_178) ;  /* 0xffffffb400687947 */ /* 0x000fea000383ffff */
.L_x_96:
[----:B--2---:R2:W3:Y:S02]  /*9ad0*/  SYNCS.PHASECHK.TRANS64.TRYWAIT P0, [R8+URZ+0xd0], R5 ;  /* 0x0000d005080075a7 */ /* 0x0044e400080011ff */
[----:B---3--:R-:W-:Y:S05]  /*9ae0*/  @!P0 NANOSLEEP.SYNCS 0x989680 ;  /* 0x009896800000895d */ /* 0x008fea0003900000 */
[----:B------:R-:W3:Y:S02]  /*9af0*/  @!P0 SYNCS.PHASECHK.TRANS64 P0, [R8+URZ+0xd0], R5 ;  /* 0x0000d005080085a7 */ /* 0x000ee400080010ff */
[----:B---3--:R-:W-:Y:S05]  /*9b00*/  @!P0 BRA `(.L_x_96) ;  /* 0xfffffffc00f08947 */ /* 0x008fea000383ffff */
[----:B------:R-:W-:Y:S05]  /*9b10*/  BRA `(.L_x_179) ;  /* 0xffffffb800907947 */ /* 0x000fea000383ffff */
.L_x_99:
[----:B------:R-:W-:Y:S07]  /*9b20*/  MOV R0, UR24 ;  /* 0x0000001800007c02 */ /* 0x000fee0008000f00 */
.L_x_180:
[----:B--2---:R2:W3:Y:S02]  /*9b30*/  SYNCS.PHASECHK.TRANS64.TRYWAIT P1, [R0+URZ+0xc8], R5 ;  /* 0x0000c805000075a7 */ /* 0x0044e400080211ff */
[----:B---3--:R-:W-:Y:S05]  /*9b40*/  @!P1 NANOSLEEP.SYNCS 0x989680 ;  /* 0x009896800000995d */ /* 0x008fea0003900000 */
[----:B------:R-:W3:Y:S02]  /*9b50*/  @!P1 SYNCS.PHASECHK.TRANS64 P1, [R0+URZ+0xc8], R5 ;  /* 0x0000c805000095a7 */ /* 0x000ee400080210ff */
[----:B---3--:R-:W-:Y:S05]  /*9b60*/  @!P1 BRA `(.L_x_180) ;  /* 0xfffffffc00f09947 */ /* 0x008fea000383ffff */
[----:B------:R-:W-:Y:S05]  /*9b70*/  BRA `(.L_x_98) ;  /* 0xffffffc000087947 */ /* 0x000fea000383ffff */
.L_x_102:
[----:B------:R-:W-:Y:S07]  /*9b80*/  MOV R0, UR4 ;  /* 0x0000000400007c02 */ /* 0x000fee0008000f00 */
.L_x_181:
[----:B--2---:R2:W3:Y:S02]  /*9b90*/  SYNCS.PHASECHK.TRANS64.TRYWAIT P0, [R0+URZ+0xa8], R5 ;  /* 0x0000a805000075a7 */ /* 0x0044e400080011ff */
[----:B---3--:R-:W-:Y:S05]  /*9ba0*/  @!P0 NANOSLEEP.SYNCS 0x989680 ;  /* 0x009896800000895d */ /* 0x008fea0003900000 */
[----:B------:R-:W3:Y:S02]  /*9bb0*/  @!P0 SYNCS.PHASECHK.TRANS64 P0, [R0+URZ+0xa8], R5 ;  /* 0x0000a805000085a7 */ /* 0x000ee400080010ff */
[----:B---3--:R-:W-:Y:S05]  /*9bc0*/  @!P0 BRA `(.L_x_181) ;  /* 0xfffffffc00f08947 */ /* 0x008fea000383ffff */
[----:B------:R-:W-:Y:S05]  /*9bd0*/  BRA `(.L_x_182) ;  /* 0xffffffc000647947 */ /* 0x000fea000383ffff */
.L_x_103:
[----:B------:R-:W-:Y:S07]  /*9be0*/  MOV R5, UR5 ;  /* 0x0000000500057c02 */ /* 0x000fee0008000f00 */
.L_x_183:
[----:B--2---:R2:W3:Y:S02]  /*9bf0*/  SYNCS.PHASECHK.TRANS64.TRYWAIT P0, [R5+URZ+0xa8], R0 ;  /* 0x0000a800050075a7 */ /* 0x0044e400080011ff */
[----:B---3--:R-:W-:Y:S05]  /*9c00*/  @!P0 NANOSLEEP.SYNCS 0x989680 ;  /* 0x009896800000895d */ /* 0x008fea0003900000 */
[----:B------:R-:W3:Y:S02]  /*9c10*/  @!P0 SYNCS.PHASECHK.TRANS64 P0, [R5+URZ+0xa8], R0 ;  /* 0x0000a800050085a7 */ /* 0x000ee400080010ff */
[----:B---3--:R-:W-:Y:S05]  /*9c20*/  @!P0 BRA `(.L_x_183) ;  /* 0xfffffffc00f08947 */ /* 0x008fea000383ffff */
[----:B------:R-:W-:Y:S05]  /*9c30*/  BRA `(.L_x_184) ;  /* 0xffffffc000cc7947 */ /* 0x000fea000383ffff */
.L_x_105:
[----:B------:R-:W-:-:S07]  /*9c40*/  MOV R0, UR4 ;  /* 0x0000000400007c02 */ /* 0x000fce0008000f00 */
.L_x_185:
[----:B--2---:R2:W3:Y:S02]  /*9c50*/  SYNCS.PHASECHK.TRANS64.TRYWAIT P0, [R0+URZ], R3 ;  /* 0x00000003000075a7 */ /* 0x0044e400080011ff */
[----:B---3--:R-:W-:Y:S05]  /*9c60*/  @!P0 NANOSLEEP.SYNCS 0x989680 ;  /* 0x009896800000895d */ /* 0x008fea0003900000 */
[----:B------:R-:W3:Y:S02]  /*9c70*/  @!P0 SYNCS.PHASECHK.TRANS64 P0, [R0+URZ], R3 ;  /* 0x00000003000085a7 */ /* 0x000ee400080010ff */
[----:B---3--:R-:W-:Y:S05]  /*9c80*/  @!P0 BRA `(.L_x_185) ;  /* 0xfffffffc00f08947 */ /* 0x008fea000383ffff */
[----:B------:R-:W-:Y:S05]  /*9c90*/  BRA `(.L_x_186) ;  /* 0xffffffc400607947 */ /* 0x000fea000383ffff */
.L_x_106:
[----:B------:R-:W-:-:S07]  /*9ca0*/  MOV R0, UR5 ;  /* 0x0000000500007c02 */ /* 0x000fce0008000f00 */
.L_x_187:
[----:B--2---:R2:W3:Y:S02]  /*9cb0*/  SYNCS.PHASECHK.TRANS64.TRYWAIT P0, [R0+URZ], R3 ;  /* 0x00000003000075a7 */ /* 0x0044e400080011ff */
[----:B---3--:R-:W-:Y:S05]  /*9cc0*/  @!P0 NANOSLEEP.SYNCS 0x989680 ;  /* 0x009896800000895d */ /* 0x008fea0003900000 */
[----:B------:R-:W3:Y:S02]  /*9cd0*/  @!P0 SYNCS.PHASECHK.TRANS64 P0, [R0+URZ], R3 ;  /* 0x00000003000085a7 */ /* 0x000ee400080010ff */
[----:B---3--:R-:W-:Y:S05]  /*9ce0*/  @!P0 BRA `(.L_x_187) ;  /* 0xfffffffc00f08947 */ /* 0x008fea000383ffff */
[----:B------:R-:W-:Y:S05]  /*9cf0*/  BRA `(.L_x_188) ;  /* 0xffffffc4006c7947 */ /* 0x000fea000383ffff */
.L_x_108:
[----:B-1----:R1:W2:Y:S02]  /*9d00*/  SYNCS.PHASECHK.TRANS64.TRYWAIT P0, [R0+URZ+0xd0], R3 ;  /* 0x0000d003000075a7 */ /* 0x0022a400080011ff */
[----:B--2---:R-:W-:Y:S05]  /*9d10*/  @!P0 NANOSLEEP.SYNCS 0x989680 ;  /* 0x009896800000895d */ /* 0x004fea0003900000 */
[----:B------:R-:W2:Y:S02]  /*9d20*/  @!P0 SYNCS.PHASECHK.TRANS64 P0, [R0+URZ+0xd0], R3 ;  /* 0x0000d003000085a7 */ /* 0x000ea400080010ff */
[----:B--2---:R-:W-:Y:S05]  /*9d30*/  @!P0 BRA `(.L_x_108) ;  /* 0xfffffffc00f08947 */ /* 0x004fea000383ffff */
[----:B------:R-:W-:Y:S05]  /*9d40*/  BRA `(.L_x_189) ;  /* 0xffffffc800507947 */ /* 0x000fea000383ffff */
.L_x_118:
[----:B-1----:R1:W3:Y:S02]  /*9d50*/  SYNCS.PHASECHK.TRANS64.TRYWAIT P1, [R0+URZ+0x90], R3 ;  /* 0x00009003000075a7 */ /* 0x0022e400080211ff */
[----:B---3--:R-:W-:Y:S05]  /*9d60*/  @!P1 NANOSLEEP.SYNCS 0x989680 ;  /* 0x009896800000995d */ /* 0x008fea0003900000 */
[----:B------:R-:W3:Y:S02]  /*9d70*/  @!P1 SYNCS.PHASECHK.TRANS64 P1, [R0+URZ+0x90], R3 ;  /* 0x00009003000095a7 */ /* 0x000ee400080210ff */
[----:B---3--:R-:W-:Y:S05]  /*9d80*/  @!P1 BRA `(.L_x_118) ;  /* 0xfffffffc00f09947 */ /* 0x008fea000383ffff */
[----:B------:R-:W-:Y:S05]  /*9d90*/  BRA `(.L_x_117) ;  /* 0xffffffd400f07947 */ /* 0x000fea000383ffff */
.L_x_120:
[----:B-1----:R1:W4:Y:S02]  /*9da0*/  SYNCS.PHASECHK.TRANS64.TRYWAIT P0, [R89+URZ+0xf0], R2 ;  /* 0x0000f002590075a7 */ /* 0x00232400080011ff */
[----:B----4-:R-:W-:Y:S05]  /*9db0*/  @!P0 NANOSLEEP.SYNCS 0x989680 ;  /* 0x009896800000895d */ /* 0x010fea0003900000 */
[----:B------:R-:W4:Y:S02]  /*9dc0*/  @!P0 SYNCS.PHASECHK.TRANS64 P0, [R89+URZ+0xf0], R2 ;  /* 0x0000f002590085a7 */ /* 0x000f2400080010ff */
[----:B----4-:R-:W-:Y:S05]  /*9dd0*/  @!P0 BRA `(.L_x_120) ;  /* 0xfffffffc00f08947 */ /* 0x010fea000383ffff */
[----:B------:R-:W-:Y:S05]  /*9de0*/  BRA `(.L_x_119) ;  /* 0xffffffd800287947 */ /* 0x000fea000383ffff */
.L_x_131:
[----:B--2---:R2:W4:Y:S02]  /*9df0*/  SYNCS.PHASECHK.TRANS64.TRYWAIT P0, [R2+URZ+0x90], R111 ;  /* 0x0000906f020075a7 */ /* 0x00452400080011ff */
[----:B----4-:R-:W-:Y:S05]  /*9e00*/  @!P0 NANOSLEEP.SYNCS 0x989680 ;  /* 0x009896800000895d */ /* 0x010fea0003900000 */
[----:B------:R-:W4:Y:S02]  /*9e10*/  @!P0 SYNCS.PHASECHK.TRANS64 P0, [R2+URZ+0x90], R111 ;  /* 0x0000906f020085a7 */ /* 0x000f2400080010ff */
[----:B----4-:R-:W-:Y:S05]  /*9e20*/  @!P0 BRA `(.L_x_131) ;  /* 0xfffffffc00f08947 */ /* 0x010fea000383ffff */
[----:B------:R-:W-:Y:S05]  /*9e30*/  BRA `(.L_x_130) ;  /* 0xffffffe400187947 */ /* 0x000fea000383ffff */
        .weak           $__internal_0_$__cuda_sm10x_tcgen05_guardrail_trap_col_being_dealloced_not_returned_by_alloc
        .type           $__internal_0_$__cuda_sm10x_tcgen05_guardrail_trap_col_being_dealloced_not_returned_by_alloc,@function
        .size           $__internal_0_$__cuda_sm10x_tcgen05_guardrail_trap_col_being_dealloced_not_returned_by_alloc,($__internal_1_$__cuda_sm10x_tcgen05_guardrail_trap_phase_invalid_during_alloc - $__internal_0_$__cuda_sm10x_tcgen05_guardrail_trap_col_being_dealloced_not_returned_by_alloc)
$__internal_0_$__cuda_sm10x_tcgen05_guardrail_trap_col_being_dealloced_not_returned_by_alloc:
[----:B------:R-:W-:Y:S05]  /*9e40*/  BPT.TRAP 0x1 ;  /* 0x000000040000795c */ /* 0x000fea0000300000 */
[----:B------:R-:W-:-:S04]  /*9e50*/  HFMA2 R3, -RZ, RZ, 0, 0 ;  /* 0x00000000ff037431 */ /* 0x000fc800000001ff */
[----:B------:R-:W-:Y:S05]  /*9e60*/  RET.REL.NODEC R2 `(_ZN7cutlass13device_kernelINS_4gemm6kernel13GemmUniversalIN4cute5tupleIJiiiiEEENS1_10collective13CollectiveMmaINS1_46MainloopSm100TmaUmmaWarpSpecializedBlockScaledILi9ELi2ELi2ENS5_IJNS4_1CILi4EEENSA_ILi1EEESC_EEEEENS5_IJNSA_ILi256EEENSA_ILi64EEESF_EEENS5_IJNS_12float_e2m1_tENS_13float_ue8m0_tEEEENS5_IJNS5_IJlSC_lEEENS4_6LayoutINS5_IJNS5_IJNS5_IJNSA_ILi32EEESB_EEEiEEESP_NS5_IJSC_iEEEEEENS5_IJNS5_IJNS5_IJNSA_ILi16EEESB_EEEiEEENS5_IJNS5_IJNSA_ILi0EEESC_EEENSA_ILi512EEEEEENS5_IJSV_iEEEEEEEEEEESK_S12_NS4_8TiledMMAINS4_8MMA_AtomIJNS4_23SM100_MMA_MXF4_2x1SM_SSISI_SI_fSJ_Li256ELi64ELi32ELNS4_4UMMA5MajorE0ELS17_0ELNS16_7ScaleInE0ELS18_0EEEEEENSM_INS5_IJSC_SC_SC_EEENS5_IJSV_SV_SV_EEEEENS5_IJNS4_10UnderscoreES1E_S1E_EEEEENS5_IJNS4_18SM100_TMA_2SM_LOADES1H_EEENS5_IJNS4_14ComposedLayoutINS4_7SwizzleILi3ELi4ELi3EEENS4_18smem_ptr_flag_bitsILi4EEENSM_INS5_IJNSA_ILi8EEESF_EEENS5_IJSF_SC_EEEEEEENSM_INS5_IJNS5_IJNS5_IJSO_SC_EEENS5_IJSN_NSA_ILi2EEEEEEEEESC_NS5_IJS1U_S1U_EEEEEENS5_IJNS5_IJNS5_IJST_SX_EEESW_EEESV_NS5_IJS1U_SX_EEEEEEEEEEEvNS4_8identityENS5_IJNS4_28SM100_TMA_2SM_LOAD_MULTICASTES26_EEES24_vS25_EENS_8epilogue10collective18CollectiveEpilogueINS29_23Sm100TmaWarpSpecializedILi3ELi2ELi32ELb1ELb0EEEJNS5_IJNSA_ILi128EEESG_SF_EEENS5_IJNSM_IS2E_SC_EENSM_ISN_SC_EEEEENS_10bfloat16_tESL_S2J_SL_NS29_6fusion15FusionCallbacksIS2D_NS2K_17LinearCombinationIS2J_fS2J_fLNS_15FloatRoundStyleE2EEES2F_S2I_JEEENS4_5SM1004TMEM4LOAD26SM100_TMEM_LOAD_32dp32b32xENS4_13SM90_TMA_LOADENS1J_INS1K_ILi2ELi4ELi3EEENS1M_ILi16EEENSM_INS5_IJS1O_SN_EEENS5_IJSN_SC_EEEEEEENS4_39AutoVectorizingCopyWithAssumedAlignmentILi128EEENS4_14SM90_TMA_STOREES30_S32_S32_EEEvvEEEEvNT_6ParamsE) ;  /* 0xffffff6002647950 */ /* 0x000fea0003c3ffff */
        .weak           $__internal_1_$__cuda_sm10x_tcgen05_guardrail_trap_phase_invalid_during_alloc
        .type           $__internal_1_$__cuda_sm10x_tcgen05_guardrail_trap_phase_invalid_during_alloc,@function
        .size           $__internal_1_$__cuda_sm10x_tcgen05_guardrail_trap_phase_invalid_during_alloc,($__internal_2_$__cuda_sm10x_tcgen05_guardrail_trap_unallocated_columns_being_dealloced - $__internal_1_$__cuda_sm10x_tcgen05_guardrail_trap_phase_invalid_during_alloc)
$__internal_1_$__cuda_sm10x_tcgen05_guardrail_trap_phase_invalid_during_alloc:
[----:B------:R-:W-:Y:S05]  /*9e70*/  BPT.TRAP 0x1 ;  /* 0x000000040000795c */ /* 0x000fea0000300000 */
[----:B------:R-:W-:-:S04]  /*9e80*/  MOV R5, 0x0 ;  /* 0x0000000000057802 */ /* 0x000fc80000000f00 */
[----:B------:R-:W-:Y:S05]  /*9e90*/  RET.REL.NODEC R4 `(_ZN7cutlass13device_kernelINS_4gemm6kernel13GemmUniversalIN4cute5tupleIJiiiiEEENS1_10collective13CollectiveMmaINS1_46MainloopSm100TmaUmmaWarpSpecializedBlockScaledILi9ELi2ELi2ENS5_IJNS4_1CILi4EEENSA_ILi1EEESC_EEEEENS5_IJNSA_ILi256EEENSA_ILi64EEESF_EEENS5_IJNS_12float_e2m1_tENS_13float_ue8m0_tEEEENS5_IJNS5_IJlSC_lEEENS4_6LayoutINS5_IJNS5_IJNS5_IJNSA_ILi32EEESB_EEEiEEESP_NS5_IJSC_iEEEEEENS5_IJNS5_IJNS5_IJNSA_ILi16EEESB_EEEiEEENS5_IJNS5_IJNSA_ILi0EEESC_EEENSA_ILi512EEEEEENS5_IJSV_iEEEEEEEEEEESK_S12_NS4_8TiledMMAINS4_8MMA_AtomIJNS4_23SM100_MMA_MXF4_2x1SM_SSISI_SI_fSJ_Li256ELi64ELi32ELNS4_4UMMA5MajorE0ELS17_0ELNS16_7ScaleInE0ELS18_0EEEEEENSM_INS5_IJSC_SC_SC_EEENS5_IJSV_SV_SV_EEEEENS5_IJNS4_10UnderscoreES1E_S1E_EEEEENS5_IJNS4_18SM100_TMA_2SM_LOADES1H_EEENS5_IJNS4_14ComposedLayoutINS4_7SwizzleILi3ELi4ELi3EEENS4_18smem_ptr_flag_bitsILi4EEENSM_INS5_IJNSA_ILi8EEESF_EEENS5_IJSF_SC_EEEEEEENSM_INS5_IJNS5_IJNS5_IJSO_SC_EEENS5_IJSN_NSA_ILi2EEEEEEEEESC_NS5_IJS1U_S1U_EEEEEENS5_IJNS5_IJNS5_IJST_SX_EEESW_EEESV_NS5_IJS1U_SX_EEEEEEEEEEEvNS4_8identityENS5_IJNS4_28SM100_TMA_2SM_LOAD_MULTICASTES26_EEES24_vS25_EENS_8epilogue10collective18CollectiveEpilogueINS29_23Sm100TmaWarpSpecializedILi3ELi2ELi32ELb1ELb0EEEJNS5_IJNSA_ILi128EEESG_SF_EEENS5_IJNSM_IS2E_SC_EENSM_ISN_SC_EEEEENS_10bfloat16_tESL_S2J_SL_NS29_6fusion15FusionCallbacksIS2D_NS2K_17LinearCombinationIS2J_fS2J_fLNS_15FloatRoundStyleE2EEES2F_S2I_JEEENS4_5SM1004TMEM4LOAD26SM100_TMEM_LOAD_32dp32b32xENS4_13SM90_TMA_LOADENS1J_INS1K_ILi2ELi4ELi3EEENS1M_ILi16EEENSM_INS5_IJS1O_SN_EEENS5_IJSN_SC_EEEEEEENS4_39AutoVectorizingCopyWithAssumedAlignmentILi128EEENS4_14SM90_TMA_STOREES30_S32_S32_EEEvvEEEEvNT_6ParamsE) ;  /* 0xffffff6004587950 */ /* 0x000fea0003c3ffff */
        .weak           $__internal_2_$__cuda_sm10x_tcgen05_guardrail_trap_unallocated_columns_being_dealloced
        .type           $__internal_2_$__cuda_sm10x_tcgen05_guardrail_trap_unallocated_columns_being_dealloced,@function
        .size           $__internal_2_$__cuda_sm10x_tcgen05_guardrail_trap_unallocated_columns_being_dealloced,(.L_x_191 - $__internal_2_$__cuda_sm10x_tcgen05_guardrail_trap_unallocated_columns_being_dealloced)
$__internal_2_$__cuda_sm10x_tcgen05_guardrail_trap_unallocated_columns_being_dealloced:
[----:B------:R-:W-:Y:S05]  /*9ea0*/  BPT.TRAP 0x1 ;  /* 0x000000040000795c */ /* 0x000fea0000300000 */
[----:B------:R-:W-:-:S04]  /*9eb0*/  HFMA2 R3, -RZ, RZ, 0, 0 ;  /* 0x00000000ff037431 */ /* 0x000fc800000001ff */
[----:B------:R-:W-:Y:S05]  /*9ec0*/  RET.REL.NODEC R2 `(_ZN7cutlass13device_kernelINS_4gemm6kernel13GemmUniversalIN4cute5tupleIJiiiiEEENS1_10collective13CollectiveMmaINS1_46MainloopSm100TmaUmmaWarpSpecializedBlockScaledILi9ELi2ELi2ENS5_IJNS4_1CILi4EEENSA_ILi1EEESC_EEEEENS5_IJNSA_ILi256EEENSA_ILi64EEESF_EEENS5_IJNS_12float_e2m1_tENS_13float_ue8m0_tEEEENS5_IJNS5_IJlSC_lEEENS4_6LayoutINS5_IJNS5_IJNS5_IJNSA_ILi32EEESB_EEEiEEESP_NS5_IJSC_iEEEEEENS5_IJNS5_IJNS5_IJNSA_ILi16EEESB_EEEiEEENS5_IJNS5_IJNSA_ILi0EEESC_EEENSA_ILi512EEEEEENS5_IJSV_iEEEEEEEEEEESK_S12_NS4_8TiledMMAINS4_8MMA_AtomIJNS4_23SM100_MMA_MXF4_2x1SM_SSISI_SI_fSJ_Li256ELi64ELi32ELNS4_4UMMA5MajorE0ELS17_0ELNS16_7ScaleInE0ELS18_0EEEEEENSM_INS5_IJSC_SC_SC_EEENS5_IJSV_SV_SV_EEEEENS5_IJNS4_10UnderscoreES1E_S1E_EEEEENS5_IJNS4_18SM100_TMA_2SM_LOADES1H_EEENS5_IJNS4_14ComposedLayoutINS4_7SwizzleILi3ELi4ELi3EEENS4_18smem_ptr_flag_bitsILi4EEENSM_INS5_IJNSA_ILi8EEESF_EEENS5_IJSF_SC_EEEEEEENSM_INS5_IJNS5_IJNS5_IJSO_SC_EEENS5_IJSN_NSA_ILi2EEEEEEEEESC_NS5_IJS1U_S1U_EEEEEENS5_IJNS5_IJNS5_IJST_SX_EEESW_EEESV_NS5_IJS1U_SX_EEEEEEEEEEEvNS4_8identityENS5_IJNS4_28SM100_TMA_2SM_LOAD_MULTICASTES26_EEES24_vS25_EENS_8epilogue10collective18CollectiveEpilogueINS29_23Sm100TmaWarpSpecializedILi3ELi2ELi32ELb1ELb0EEEJNS5_IJNSA_ILi128EEESG_SF_EEENS5_IJNSM_IS2E_SC_EENSM_ISN_SC_EEEEENS_10bfloat16_tESL_S2J_SL_NS29_6fusion15FusionCallbacksIS2D_NS2K_17LinearCombinationIS2J_fS2J_fLNS_15FloatRoundStyleE2EEES2F_S2I_JEEENS4_5SM1004TMEM4LOAD26SM100_TMEM_LOAD_32dp32b32xENS4_13SM90_TMA_LOADENS1J_INS1K_ILi2ELi4ELi3EEENS1M_ILi16EEENSM_INS5_IJS1O_SN_EEENS5_IJSN_SC_EEEEEEENS4_39AutoVectorizingCopyWithAssumedAlignmentILi128EEENS4_14SM90_TMA_STOREES30_S32_S32_EEEvvEEEEvNT_6ParamsE) ;  /* 0xffffff60024c7950 */ /* 0x000fea0003c3ffff */
.L_x_190:
[----:B------:R-:W-:-:S00]  /*9ed0*/  BRA `(.L_x_190) ;  /* 0xfffffffc00fc7947 */ /* 0x000fc0000383ffff */
[----:B------:R-:W-:-:S00]  /*9ee0*/  NOP ;  /* 0x0000000000007918 */ /* 0x000fc00000000000 */
        /* <DEDUP_REMOVED lines=9> */
.L_x_191:


//--------------------- .nv.global.init           --------------------------
	.section	.nv.global.init,"aw",@progbits
.nv.global.init:
	.type		$str$29,@object
	.size		$str$29,($str$30 - $str$29)
$str$29:
        /*0000*/ 	.byte	0x28, 0x61, 0x64, 0x64, 0x72, 0x65, 0x73, 0x73, 0x20, 0x26, 0x20, 0x6d, 0x61, 0x73, 0x6b, 0x29
        /*0010*/ 	.byte	0x20, 0x3d, 0x3d, 0x20, 0x30, 0x00
	.type		$str$30,@object
	.size		$str$30,($str$26 - $str$30)
$str$30:
        /*0016*/ 	.byte	0x2f, 0x74, 0x6d, 0x70, 0x2f, 0x63, 0x75, 0x74, 0x6c, 0x61, 0x73, 0x73, 0x5f, 0x73, 0x77, 0x65
        /*0026*/ 	.byte	0x65, 0x70, 0x5f, 0x73, 0x72, 0x63, 0x2f, 0x69, 0x6e, 0x63, 0x6c, 0x75, 0x64, 0x65, 0x2f, 0x63
        /*0036*/ 	.byte	0x75, 0x74, 0x65, 0x2f, 0x70, 0x6f, 0x69, 0x6e, 0x74, 0x65, 0x72, 0x5f, 0x66, 0x6c, 0x61, 0x67
        /*0046*/ 	.byte	0x67, 0x65, 0x64, 0x2e, 0x68, 0x70, 0x70, 0x00
	.type		$str$26,@object
	.size		$str$26,($str$25 - $str$26)
$str$26:
        /*004e*/ 	.byte	0x2f, 0x74, 0x6d, 0x70, 0x2f, 0x63, 0x75, 0x74, 0x6c, 0x61, 0x73, 0x73, 0x5f, 0x73, 0x77, 0x65
        /*005e*/ 	.byte	0x65, 0x70, 0x5f, 0x73, 0x72, 0x63, 0x2f, 0x69, 0x6e, 0x63, 0x6c, 0x75, 0x64, 0x65, 0x2f, 0x63
        /*006e*/ 	.byte	0x75, 0x74, 0x65, 0x2f, 0x61, 0x74, 0x6f, 0x6d, 0x2f, 0x63, 0x6f, 0x70, 0x79, 0x5f, 0x74, 0x72
        /*007e*/ 	.byte	0x61, 0x69, 0x74, 0x73, 0x5f, 0x73, 0x6d, 0x31, 0x30, 0x30, 0x2e, 0x68, 0x70, 0x70, 0x00
	.type		$str$25,@object
	.size		$str$25,(__unnamed_1 - $str$25)
$str$25:
        /*008d*/ 	.byte	0x28, 0x28, 0x75, 0x69, 0x6e, 0x74, 0x33, 0x32, 0x5f, 0x74, 0x28, 0x74, 0x68, 0x72, 0x65, 0x61
        /*009d*/ 	.byte	0x64, 0x49, 0x64, 0x78, 0x2e, 0x78, 0x29, 0x20, 0x2f, 0x20, 0x33, 0x32, 0x29, 0x20, 0x25, 0x20
        /*00ad*/ 	.byte	0x34, 0x29, 0x20, 0x3d, 0x3d, 0x20, 0x28, 0x28, 0x28, 0x74, 0x6d, 0x65, 0x6d, 0x5f, 0x61, 0x64
        /*00bd*/ 	.byte	0x64, 0x72, 0x20, 0x3e, 0x3e, 0x20, 0x31, 0x36, 0x29, 0x20, 0x2f, 0x20, 0x33, 0x32, 0x29, 0x20
        /*00cd*/ 	.byte	0x25, 0x20, 0x34, 0x29, 0x00
	.type		__unnamed_1,@object
	.size		__unnamed_1,(__unnamed_2 - __unnamed_1)
__unnamed_1:
        /*00d2*/ 	.byte	0x61, 0x75, 0x74, 0x6f, 0x20, 0x63, 0x75, 0x74, 0x65, 0x3a, 0x3a, 0x61, 0x73, 0x5f, 0x70, 0x6f
        /* <DEDUP_REMOVED lines=24> */
        /*0262*/ 	.byte	0x34, 0x30, 0x39, 0x36, 0x3e, 0x3e, 0x3e, 0x3e, 0x5d, 0x00
	.type		__unnamed_2,@object
	.size		__unnamed_2,(.L_2 - __unnamed_2)
__unnamed_2:
        /* <DEDUP_REMOVED lines=42> */
        /*050c*/ 	.byte	0x3e, 0x3e, 0x5d, 0x00
.L_2:


//--------------------- .nv.shared._ZN7cutlass13device_kernelINS_4gemm6kernel13GemmUniversalIN4cute5tupleIJiiiiEEENS1_10collective13CollectiveMmaINS1_46MainloopSm100TmaUmmaWarpSpecializedBlockScaledILi9ELi2ELi2ENS5_IJNS4_1CILi4EEENSA_ILi1EEESC_EEEEENS5_IJNSA_ILi256EEENSA_ILi64EEESF_EEENS5_IJNS_12float_e2m1_tENS_13float_ue8m0_tEEEENS5_IJNS5_IJlSC_lEEENS4_6LayoutINS5_IJNS5_IJNS5_IJNSA_ILi32EEESB_EEEiEEESP_NS5_IJSC_iEEEEEENS5_IJNS5_IJNS5_IJNSA_ILi16EEESB_EEEiEEENS5_IJNS5_IJNSA_ILi0EEESC_EEENSA_ILi512EEEEEENS5_IJSV_iEEEEEEEEEEESK_S12_NS4_8TiledMMAINS4_8MMA_AtomIJNS4_23SM100_MMA_MXF4_2x1SM_SSISI_SI_fSJ_Li256ELi64ELi32ELNS4_4UMMA5MajorE0ELS17_0ELNS16_7ScaleInE0ELS18_0EEEEEENSM_INS5_IJSC_SC_SC_EEENS5_IJSV_SV_SV_EEEEENS5_IJNS4_10UnderscoreES1E_S1E_EEEEENS5_IJNS4_18SM100_TMA_2SM_LOADES1H_EEENS5_IJNS4_14ComposedLayoutINS4_7SwizzleILi3ELi4ELi3EEENS4_18smem_ptr_flag_bitsILi4EEENSM_INS5_IJNSA_ILi8EEESF_EEENS5_IJSF_SC_EEEEEEENSM_INS5_IJNS5_IJNS5_IJSO_SC_EEENS5_IJSN_NSA_ILi2EEEEEEEEESC_NS5_IJS1U_S1U_EEEEEENS5_IJNS5_IJNS5_IJST_SX_EEESW_EEESV_NS5_IJS1U_SX_EEEEEEEEEEEvNS4_8identityENS5_IJNS4_28SM100_TMA_2SM_LOAD_MULTICASTES26_EEES24_vS25_EENS_8epilogue10collective18CollectiveEpilogueINS29_23Sm100TmaWarpSpecializedILi3ELi2ELi32ELb1ELb0EEEJNS5_IJNSA_ILi128EEESG_SF_EEENS5_IJNSM_IS2E_SC_EENSM_ISN_SC_EEEEENS_10bfloat16_tESL_S2J_SL_NS29_6fusion15FusionCallbacksIS2D_NS2K_17LinearCombinationIS2J_fS2J_fLNS_15FloatRoundStyleE2EEES2F_S2I_JEEENS4_5SM1004TMEM4LOAD26SM100_TMEM_LOAD_32dp32b32xENS4_13SM90_TMA_LOADENS1J_INS1K_ILi2ELi4ELi3EEENS1M_ILi16EEENSM_INS5_IJS1O_SN_EEENS5_IJSN_SC_EEEEEEENS4_39AutoVectorizingCopyWithAssumedAlignmentILi128EEENS4_14SM90_TMA_STOREES30_S32_S32_EEEvvEEEEvNT_6ParamsE --------------------------
	.section	.nv.shared._ZN7cutlass13device_kernelINS_4gemm6kernel13GemmUniversalIN4cute5tupleIJiiiiEEENS1_10collective13CollectiveMmaINS1_46MainloopSm100TmaUmmaWarpSpecializedBlockScaledILi9ELi2ELi2ENS5_IJNS4_1CILi4EEENSA_ILi1EEESC_EEEEENS5_IJNSA_ILi256EEENSA_ILi64EEESF_EEENS5_IJNS_12float_e2m1_tENS_13float_ue8m0_tEEEENS5_IJNS5_IJlSC_lEEENS4_6LayoutINS5_IJNS5_IJNS5_IJNSA_ILi32EEESB_EEEiEEESP_NS5_IJSC_iEEEEEENS5_IJNS5_IJNS5_IJNSA_ILi16EEESB_EEEiEEENS5_IJNS5_IJNSA_ILi0EEESC_EEENSA_ILi512EEEEEENS5_IJSV_iEEEEEEEEEEESK_S12_NS4_8TiledMMAINS4_8MMA_AtomIJNS4_23SM100_MMA_MXF4_2x1SM_SSISI_SI_fSJ_Li256ELi64ELi32ELNS4_4UMMA5MajorE0ELS17_0ELNS16_7ScaleInE0ELS18_0EEEEEENSM_INS5_IJSC_SC_SC_EEENS5_IJSV_SV_SV_EEEEENS5_IJNS4_10UnderscoreES1E_S1E_EEEEENS5_IJNS4_18SM100_TMA_2SM_LOADES1H_EEENS5_IJNS4_14ComposedLayoutINS4_7SwizzleILi3ELi4ELi3EEENS4_18smem_ptr_flag_bitsILi4EEENSM_INS5_IJNSA_ILi8EEESF_EEENS5_IJSF_SC_EEEEEEENSM_INS5_IJNS5_IJNS5_IJSO_SC_EEENS5_IJSN_NSA_ILi2EEEEEEEEESC_NS5_IJS1U_S1U_EEEEEENS5_IJNS5_IJNS5_IJST_SX_EEESW_EEESV_NS5_IJS1U_SX_EEEEEEEEEEEvNS4_8identityENS5_IJNS4_28SM100_TMA_2SM_LOAD_MULTICASTES26_EEES24_vS25_EENS_8epilogue10collective18CollectiveEpilogueINS29_23Sm100TmaWarpSpecializedILi3ELi2ELi32ELb1ELb0EEEJNS5_IJNSA_ILi128EEESG_SF_EEENS5_IJNSM_IS2E_SC_EENSM_ISN_SC_EEEEENS_10bfloat16_tESL_S2J_SL_NS29_6fusion15FusionCallbacksIS2D_NS2K_17LinearCombinationIS2J_fS2J_fLNS_15FloatRoundStyleE2EEES2F_S2I_JEEENS4_5SM1004TMEM4LOAD26SM100_TMEM_LOAD_32dp32b32xENS4_13SM90_TMA_LOADENS1J_INS1K_ILi2ELi4ELi3EEENS1M_ILi16EEENSM_INS5_IJS1O_SN_EEENS5_IJSN_SC_EEEEEEENS4_39AutoVectorizingCopyWithAssumedAlignmentILi128EEENS4_14SM90_TMA_STOREES30_S32_S32_EEEvvEEEEvNT_6ParamsE,"aw",@nobits
	.sectionflags	@""
	.align	16
	.zero		1024


//--------------------- .nv.shared.reserved.0     --------------------------
	.section	.nv.shared.reserved.0,"aw",@nobits
	.weak		__nv_reservedSMEM_offset_0_alias
	.size		__nv_reservedSMEM_offset_0_alias, 0, 64
	.other		__nv_reservedSMEM_offset_0_alias,@"STO_CUDA_RESERVED_SHARED STV_DEFAULT"
__nv_reservedSMEM_offset_0_alias:
	.zero		0
.nv.shared.reserved.0:
	.zero		64
	.weak		__nv_reservedSMEM_tcgen05_partition
	.type		__nv_reservedSMEM_tcgen05_partition,@object
	.size		__nv_reservedSMEM_tcgen05_partition,(.L_0 - __nv_reservedSMEM_tcgen05_partition)
__nv_reservedSMEM_tcgen05_partition:
	.zero		32
.L_0:


//--------------------- .nv.global                --------------------------
	.section	.nv.global,"aw",@nobits
.nv.global:
	.type		_ZN40_INTERNAL_fc224cd3_4_k_cu_cd017cf2_322174cute1_E,@object
	.size		_ZN40_INTERNAL_fc224cd3_4_k_cu_cd017cf2_322174cute1_E,(_ZN40_INTERNAL_fc224cd3_4_k_cu_cd017cf2_322174cuda3std3__45__cpo6cbeginE - _ZN40_INTERNAL_fc224cd3_4_k_cu_cd017cf2_322174cute1_E)
_ZN40_INTERNAL_fc224cd3_4_k_cu_cd017cf2_322174cute1_E:
	.zero		1
	.type		_ZN40_INTERNAL_fc224cd3_4_k_cu_cd017cf2_322174cuda3std3__45__cpo6cbeginE,@object
	.size		_ZN40_INTERNAL_fc224cd3_4_k_cu_cd017cf2_322174cuda3std3__45__cpo6cbeginE,(_ZN40_INTERNAL_fc224cd3_4_k_cu_cd017cf2_322174cuda3std3__48in_placeE - _ZN40_INTERNAL_fc224cd3_4_k_cu_cd017cf2_322174cuda3std3__45__cpo6cbeginE)
_ZN40_INTERNAL_fc224cd3_4_k_cu_cd017cf2_322174cuda3std3__45__cpo6cbeginE:
	.zero		1
	.type		_ZN40_INTERNAL_fc224cd3_4_k_cu_cd017cf2_322174cuda3std3__48in_placeE,@object
	.size		_ZN40_INTERNAL_fc224cd3_4_k_cu_cd017cf2_322174cuda3std3__48in_placeE,(_ZN40_INTERNAL_fc224cd3_4_k_cu_cd017cf2_322174cuda3std6ranges3__45__cpo9iter_moveE - _ZN40_INTERNAL_fc224cd3_4_k_cu_cd017cf2_322174cuda3std3__48in_placeE)
_ZN40_INTERNAL_fc224cd3_4_k_cu_cd017cf2_322174cuda3std3__48in_placeE:
	.zero		1
	.type		_ZN40_INTERNAL_fc224cd3_4_k_cu_cd017cf2_322174cuda3std6ranges3__45__cpo9iter_moveE,@object
	.size		_ZN40_INTERNAL_fc224cd3_4_k_cu_cd017cf2_322174cuda3std6ranges3__45__cpo9iter_moveE,(_ZN40_INTERNAL_fc224cd3_4_k_cu_cd017cf2_322174cuda3std3__45__cpo5beginE - _ZN40_INTERNAL_fc224cd3_4_k_cu_cd017cf2_322174cuda3std6ranges3__45__cpo9iter_moveE)
_ZN40_INTERNAL_fc224cd3_4_k_cu_cd017cf2_322174cuda3std6ranges3__45__cpo9iter_moveE:
	.zero		1
	.type		_ZN40_INTERNAL_fc224cd3_4_k_cu_cd017cf2_322174cuda3std3__45__cpo5beginE,@object
	.size		_ZN40_INTERNAL_fc224cd3_4_k_cu_cd017cf2_322174cuda3std3__45__cpo5beginE,(_ZN40_INTERNAL_fc224cd3_4_k_cu_cd017cf2_322174cuda3std3__442_GLOBAL__N__fc224cd3_4_k_cu_cd017cf2_322176ignoreE - _ZN40_INTERNAL_fc224cd3_4_k_cu_cd017cf2_322174cuda3std3__45__cpo5beginE)
_ZN40_INTERNAL_fc224cd3_4_k_cu_cd017cf2_322174cuda3std3__45__cpo5beginE:
	.zero		1
	.type		_ZN40_INTERNAL_fc224cd3_4_k_cu_cd017cf2_322174cuda3std3__442_GLOBAL__N__fc224cd3_4_k_cu_cd017cf2_322176ignoreE,@object
	.size		_ZN40_INTERNAL_fc224cd3_4_k_cu_cd017cf2_322174cuda3std3__442_GLOBAL__N__fc224cd3_4_k_cu_cd017cf2_322176ignoreE,(_ZN40_INTERNAL_fc224cd3_4_k_cu_cd017cf2_322174cute7productE - _ZN40_INTERNAL_fc224cd3_4_k_cu_cd017cf2_322174cuda3std3__442_GLOBAL__N__fc224cd3_4_k_cu_cd017cf2_322176ignoreE)
_ZN40_INTERNAL_fc224cd3_4_k_cu_cd017cf2_322174cuda3std3__442_GLOBAL__N__fc224cd3_4_k_cu_cd017cf2_322176ignoreE:
	.zero		1
	.type		_ZN40_INTERNAL_fc224cd3_4_k_cu_cd017cf2_322174cute7productE,@object
	.size		_ZN40_INTERNAL_fc224cd3_4_k_cu_cd017cf2_322174cute7productE,(_ZN40_INTERNAL_fc224cd3_4_k_cu_cd017cf2_322174cuda3std3__45__cpo3endE - _ZN40_INTERNAL_fc224cd3_4_k_cu_cd017cf2_322174cute7productE)
_ZN40_INTERNAL_fc224cd3_4_k_cu_cd017cf2_322174cute7productE:
	.zero		1
	.type		_ZN40_INTERNAL_fc224cd3_4_k_cu_cd017cf2_322174cuda3std3__45__cpo3endE,@object
	.size		_ZN40_INTERNAL_fc224cd3_4_k_cu_cd017cf2_322174cuda3std3__45__cpo3endE,(_ZN40_INTERNAL_fc224cd3_4_k_cu_cd017cf2_322174cuda3std3__419piecewise_constructE - _ZN40_INTERNAL_fc224cd3_4_k_cu_cd017cf2_322174cuda3std3__45__cpo3endE)
_ZN40_INTERNAL_fc224cd3_4_k_cu_cd017cf2_322174cuda3std3__45__cpo3endE:
	.zero		1
	.type		_ZN40_INTERNAL_fc224cd3_4_k_cu_cd017cf2_322174cuda3std3__419piecewise_constructE,@object
	.size		_ZN40_INTERNAL_fc224cd3_4_k_cu_cd017cf2_322174cuda3std3__419piecewise_constructE,(_ZN40_INTERNAL_fc224cd3_4_k_cu_cd017cf2_322174cuda3std3__45__cpo4cendE - _ZN40_INTERNAL_fc224cd3_4_k_cu_cd017cf2_322174cuda3std3__419piecewise_constructE)
_ZN40_INTERNAL_fc224cd3_4_k_cu_cd017cf2_322174cuda3std3__419piecewise_constructE:
	.zero		1
	.type		_ZN40_INTERNAL_fc224cd3_4_k_cu_cd017cf2_322174cuda3std3__45__cpo4cendE,@object
	.size		_ZN40_INTERNAL_fc224cd3_4_k_cu_cd017cf2_322174cuda3std3__45__cpo4cendE,(_ZN40_INTERNAL_fc224cd3_4_k_cu_cd017cf2_322174cuda3std6ranges3__45__cpo4swapE - _ZN40_INTERNAL_fc224cd3_4_k_cu_cd017cf2_322174cuda3std3__45__cpo4cendE)
_ZN40_INTERNAL_fc224cd3_4_k_cu_cd017cf2_322174cuda3std3__45__cpo4cendE:
	.zero		1
	.type		_ZN40_INTERNAL_fc224cd3_4_k_cu_cd017cf2_322174cuda3std6ranges3__45__cpo4swapE,@object
	.size		_ZN40_INTERNAL_fc224cd3_4_k_cu_cd017cf2_322174cuda3std6ranges3__45__cpo4swapE,(.L_10 - _ZN40_INTERNAL_fc224cd3_4_k_cu_cd017cf2_322174cuda3std6ranges3__45__cpo4swapE)
_ZN40_INTERNAL_fc224cd3_4_k_cu_cd017cf2_322174cuda3std6ranges3__45__cpo4swapE:
	.zero		1
.L_10:


//--------------------- .nv.constant0._ZN7cutlass13device_kernelINS_4gemm6kernel13GemmUniversalIN4cute5tupleIJiiiiEEENS1_10collective13CollectiveMmaINS1_46MainloopSm100TmaUmmaWarpSpecializedBlockScaledILi9ELi2ELi2ENS5_IJNS4_1CILi4EEENSA_ILi1EEESC_EEEEENS5_IJNSA_ILi256EEENSA_ILi64EEESF_EEENS5_IJNS_12float_e2m1_tENS_13float_ue8m0_tEEEENS5_IJNS5_IJlSC_lEEENS4_6LayoutINS5_IJNS5_IJNS5_IJNSA_ILi32EEESB_EEEiEEESP_NS5_IJSC_iEEEEEENS5_IJNS5_IJNS5_IJNSA_ILi16EEESB_EEEiEEENS5_IJNS5_IJNSA_ILi0EEESC_EEENSA_ILi512EEEEEENS5_IJSV_iEEEEEEEEEEESK_S12_NS4_8TiledMMAINS4_8MMA_AtomIJNS4_23SM100_MMA_MXF4_2x1SM_SSISI_SI_fSJ_Li256ELi64ELi32ELNS4_4UMMA5MajorE0ELS17_0ELNS16_7ScaleInE0ELS18_0EEEEEENSM_INS5_IJSC_SC_SC_EEENS5_IJSV_SV_SV_EEEEENS5_IJNS4_10UnderscoreES1E_S1E_EEEEENS5_IJNS4_18SM100_TMA_2SM_LOADES1H_EEENS5_IJNS4_14ComposedLayoutINS4_7SwizzleILi3ELi4ELi3EEENS4_18smem_ptr_flag_bitsILi4EEENSM_INS5_IJNSA_ILi8EEESF_EEENS5_IJSF_SC_EEEEEEENSM_INS5_IJNS5_IJNS5_IJSO_SC_EEENS5_IJSN_NSA_ILi2EEEEEEEEESC_NS5_IJS1U_S1U_EEEEEENS5_IJNS5_IJNS5_IJST_SX_EEESW_EEESV_NS5_IJS1U_SX_EEEEEEEEEEEvNS4_8identityENS5_IJNS4_28SM100_TMA_2SM_LOAD_MULTICASTES26_EEES24_vS25_EENS_8epilogue10collective18CollectiveEpilogueINS29_23Sm100TmaWarpSpecializedILi3ELi2ELi32ELb1ELb0EEEJNS5_IJNSA_ILi128EEESG_SF_EEENS5_IJNSM_IS2E_SC_EENSM_ISN_SC_EEEEENS_10bfloat16_tESL_S2J_SL_NS29_6fusion15FusionCallbacksIS2D_NS2K_17LinearCombinationIS2J_fS2J_fLNS_15FloatRoundStyleE2EEES2F_S2I_JEEENS4_5SM1004TMEM4LOAD26SM100_TMEM_LOAD_32dp32b32xENS4_13SM90_TMA_LOADENS1J_INS1K_ILi2ELi4ELi3EEENS1M_ILi16EEENSM_INS5_IJS1O_SN_EEENS5_IJSN_SC_EEEEEEENS4_39AutoVectorizingCopyWithAssumedAlignmentILi128EEENS4_14SM90_TMA_STOREES30_S32_S32_EEEvvEEEEvNT_6ParamsE --------------------------
	.section	.nv.constant0._ZN7cutlass13device_kernelINS_4gemm6kernel13GemmUniversalIN4cute5tupleIJiiiiEEENS1_10collective13CollectiveMmaINS1_46MainloopSm100TmaUmmaWarpSpecializedBlockScaledILi9ELi2ELi2ENS5_IJNS4_1CILi4EEENSA_ILi1EEESC_EEEEENS5_IJNSA_ILi256EEENSA_ILi64EEESF_EEENS5_IJNS_12float_e2m1_tENS_13float_ue8m0_tEEEENS5_IJNS5_IJlSC_lEEENS4_6LayoutINS5_IJNS5_IJNS5_IJNSA_ILi32EEESB_EEEiEEESP_NS5_IJSC_iEEEEEENS5_IJNS5_IJNS5_IJNSA_ILi16EEESB_EEEiEEENS5_IJNS5_IJNSA_ILi0EEESC_EEENSA_ILi512EEEEEENS5_IJSV_iEEEEEEEEEEESK_S12_NS4_8TiledMMAINS4_8MMA_AtomIJNS4_23SM100_MMA_MXF4_2x1SM_SSISI_SI_fSJ_Li256ELi64ELi32ELNS4_4UMMA5MajorE0ELS17_0ELNS16_7ScaleInE0ELS18_0EEEEEENSM_INS5_IJSC_SC_SC_EEENS5_IJSV_SV_SV_EEEEENS5_IJNS4_10UnderscoreES1E_S1E_EEEEENS5_IJNS4_18SM100_TMA_2SM_LOADES1H_EEENS5_IJNS4_14ComposedLayoutINS4_7SwizzleILi3ELi4ELi3EEENS4_18smem_ptr_flag_bitsILi4EEENSM_INS5_IJNSA_ILi8EEESF_EEENS5_IJSF_SC_EEEEEEENSM_INS5_IJNS5_IJNS5_IJSO_SC_EEENS5_IJSN_NSA_ILi2EEEEEEEEESC_NS5_IJS1U_S1U_EEEEEENS5_IJNS5_IJNS5_IJST_SX_EEESW_EEESV_NS5_IJS1U_SX_EEEEEEEEEEEvNS4_8identityENS5_IJNS4_28SM100_TMA_2SM_LOAD_MULTICASTES26_EEES24_vS25_EENS_8epilogue10collective18CollectiveEpilogueINS29_23Sm100TmaWarpSpecializedILi3ELi2ELi32ELb1ELb0EEEJNS5_IJNSA_ILi128EEESG_SF_EEENS5_IJNSM_IS2E_SC_EENSM_ISN_SC_EEEEENS_10bfloat16_tESL_S2J_SL_NS29_6fusion15FusionCallbacksIS2D_NS2K_17LinearCombinationIS2J_fS2J_fLNS_15FloatRoundStyleE2EEES2F_S2I_JEEENS4_5SM1004TMEM4LOAD26SM100_TMEM_LOAD_32dp32b32xENS4_13SM90_TMA_LOADENS1J_INS1K_ILi2ELi4ELi3EEENS1M_ILi16EEENSM_INS5_IJS1O_SN_EEENS5_IJSN_SC_EEEEEEENS4_39AutoVectorizingCopyWithAssumedAlignmentILi128EEENS4_14SM90_TMA_STOREES30_S32_S32_EEEvvEEEEvNT_6ParamsE,"a",@progbits
	.sectionflags	@""
	.align	4
.nv.constant0._ZN7cutlass13device_kernelINS_4gemm6kernel13GemmUniversalIN4cute5tupleIJiiiiEEENS1_10collective13CollectiveMmaINS1_46MainloopSm100TmaUmmaWarpSpecializedBlockScaledILi9ELi2ELi2ENS5_IJNS4_1CILi4EEENSA_ILi1EEESC_EEEEENS5_IJNSA_ILi256EEENSA_ILi64EEESF_EEENS5_IJNS_12float_e2m1_tENS_13float_ue8m0_tEEEENS5_IJNS5_IJlSC_lEEENS4_6LayoutINS5_IJNS5_IJNS5_IJNSA_ILi32EEESB_EEEiEEESP_NS5_IJSC_iEEEEEENS5_IJNS5_IJNS5_IJNSA_ILi16EEESB_EEEiEEENS5_IJNS5_IJNSA_ILi0EEESC_EEENSA_ILi512EEEEEENS5_IJSV_iEEEEEEEEEEESK_S12_NS4_8TiledMMAINS4_8MMA_AtomIJNS4_23SM100_MMA_MXF4_2x1SM_SSISI_SI_fSJ_Li256ELi64ELi32ELNS4_4UMMA5MajorE0ELS17_0ELNS16_7ScaleInE0ELS18_0EEEEEENSM_INS5_IJSC_SC_SC_EEENS5_IJSV_SV_SV_EEEEENS5_IJNS4_10UnderscoreES1E_S1E_EEEEENS5_IJNS4_18SM100_TMA_2SM_LOADES1H_EEENS5_IJNS4_14ComposedLayoutINS4_7SwizzleILi3ELi4ELi3EEENS4_18smem_ptr_flag_bitsILi4EEENSM_INS5_IJNSA_ILi8EEESF_EEENS5_IJSF_SC_EEEEEEENSM_INS5_IJNS5_IJNS5_IJSO_SC_EEENS5_IJSN_NSA_ILi2EEEEEEEEESC_NS5_IJS1U_S1U_EEEEEENS5_IJNS5_IJNS5_IJST_SX_EEESW_EEESV_NS5_IJS1U_SX_EEEEEEEEEEEvNS4_8identityENS5_IJNS4_28SM100_TMA_2SM_LOAD_MULTICASTES26_EEES24_vS25_EENS_8epilogue10collective18CollectiveEpilogueINS29_23Sm100TmaWarpSpecializedILi3ELi2ELi32ELb1ELb0EEEJNS5_IJNSA_ILi128EEESG_SF_EEENS5_IJNSM_IS2E_SC_EENSM_ISN_SC_EEEEENS_10bfloat16_tESL_S2J_SL_NS29_6fusion15FusionCallbacksIS2D_NS2K_17LinearCombinationIS2J_fS2J_fLNS_15FloatRoundStyleE2EEES2F_S2I_JEEENS4_5SM1004TMEM4LOAD26SM100_TMEM_LOAD_32dp32b32xENS4_13SM90_TMA_LOADENS1J_INS1K_ILi2ELi4ELi3EEENS1M_ILi16EEENSM_INS5_IJS1O_SN_EEENS5_IJSN_SC_EEEEEEENS4_39AutoVectorizingCopyWithAssumedAlignmentILi128EEENS4_14SM90_TMA_STOREES30_S32_S32_EEEvvEEEEvNT_6ParamsE:
	.zero		3968


//--------------------- SYMBOLS --------------------------

	.type		.nv.reservedSmem.offset0,@object
	.size		.nv.reservedSmem.offset0,0x4
	.type		.nv.reservedSmem.cap,@object
	.size		.nv.reservedSmem.cap,0x4
	.type		__assertfail,@function
